	.target	sm_90a

	.elftype	@"ET_EXEC"


//--------------------- .note.nv.tkinfo           --------------------------
	.section	.note.nv.tkinfo,"",@"SHT_NOTE"
	.sectionflags	@"SHF_NOTE_NV_TKINFO"
	.tkinfo
        /*0018*/ 	.word	0x00000002
        /*0030*/ 	.string	""
        /*0030*/ 	.string	"ptxas"
        /*0030*/ 	.string	"Cuda compilation tools, release 13.0, V13.0.88"
        /*0030*/ 	.string	"Build cuda_13.0.r13.0/compiler.36424714_0"
        /*0030*/ 	.string	"-arch sm_90a -m 64 "



//--------------------- .note.nv.cuinfo           --------------------------
	.section	.note.nv.cuinfo,"",@"SHT_NOTE"
	.sectionflags	@"SHF_NOTE_NV_CUINFO"
        /*0018*/ 	.short	0x0002
        /*001a*/ 	.short	0x005a
        /*001c*/ 	.short	0x0082
	.zero		2


//--------------------- .nv.info                  --------------------------
	.section	.nv.info,"",@"SHT_CUDA_INFO"
	.align	4


	//----- nvinfo : EIATTR_REGCOUNT
	.align		4
        /*0000*/ 	.byte	0x04, 0x2f
        /*0002*/ 	.short	(.L_12 - .L_11)
	.align		4
.L_11:
        /*0004*/ 	.word	index@(_ZN7cutlass13device_kernelINS_4conv6kernel13ConvUniversalINS1_16ConvProblemShapeILNS1_8OperatorE0ELi3EEENS1_10collective14CollectiveConvINS1_46MainloopSm90TmaGmmaWarpSpecializedImplicitGemmILS5_0ELi9ELi3EN4cute5tupleIJNSA_1CILi1EEESD_SD_EEENS1_36KernelImplicitTmaWarpSpecializedSm90ELi1EEENSB_IJNSC_ILi64EEENSC_ILi128EEENSB_IJSH_EEEEEENS_6half_tESL_NSA_8TiledMMAINSA_8MMA_AtomIJNSA_4SM904GMMA26MMA_64x128x16_F32F16F16_SSILNSP_5MajorE0ELSR_0ELNSP_7ScaleInE1ELSS_1EEEEEENSA_6LayoutISE_NSB_IJNSC_ILi0EEESW_SW_EEEEENSB_IJNSA_10UnderscoreESZ_SZ_EEEEENS7_6detail26Sm90ImplicitGemmTileTraitsINSA_20SM90_TMA_LOAD_IM2COLENSA_14ComposedLayoutINSA_7SwizzleILi3ELi4ELi3EEENSA_18smem_ptr_flag_bitsILi16EEENSV_INSB_IJNSB_IJNSC_ILi8EEES1A_EEENSB_IJSH_SD_EEENSB_IJSD_NSC_ILi9EEEEEEEEENSB_IJNSB_IJSH_NSC_ILi512EEEEEENSB_IJSD_SW_EEENSB_IJSW_NSC_ILi4096EEEEEEEEEEEEEvEENS13_INSA_13SM90_TMA_LOADENS15_IS17_S19_NSV_INSB_IJNSB_IJS1A_NSC_ILi16EEEEEES1C_S1E_EEENSB_IJS1H_S1I_NSB_IJSW_NSC_ILi8192EEEEEEEEEEEEEvEEEENS_8epilogue10collective6detail29Sm90TmaWarpSpecializedAdapterINS21_15DefaultEpilogueISL_NSB_IJNSB_IJllllEEESD_SW_EEES26_NS20_6thread17LinearCombinationISL_Li1EffLNS27_9ScaleType4KindE0ELNS_15FloatRoundStyleE2ESL_EENS_4gemm15EpilogueDefaultEEEEEvvEEEEvNT_6ParamsE)
        /*0008*/ 	.word	0x0000005a


	//----- nvinfo : EIATTR_FRAME_SIZE
	.align		4
.L_12:
        /*000c*/ 	.byte	0x04, 0x11
        /*000e*/ 	.short	(.L_14 - .L_13)
	.align		4
.L_13:
        /*0010*/ 	.word	index@(_ZN7cutlass13device_kernelINS_4conv6kernel13ConvUniversalINS1_16ConvProblemShapeILNS1_8OperatorE0ELi3EEENS1_10collective14CollectiveConvINS1_46MainloopSm90TmaGmmaWarpSpecializedImplicitGemmILS5_0ELi9ELi3EN4cute5tupleIJNSA_1CILi1EEESD_SD_EEENS1_36KernelImplicitTmaWarpSpecializedSm90ELi1EEENSB_IJNSC_ILi64EEENSC_ILi128EEENSB_IJSH_EEEEEENS_6half_tESL_NSA_8TiledMMAINSA_8MMA_AtomIJNSA_4SM904GMMA26MMA_64x128x16_F32F16F16_SSILNSP_5MajorE0ELSR_0ELNSP_7ScaleInE1ELSS_1EEEEEENSA_6LayoutISE_NSB_IJNSC_ILi0EEESW_SW_EEEEENSB_IJNSA_10UnderscoreESZ_SZ_EEEEENS7_6detail26Sm90ImplicitGemmTileTraitsINSA_20SM90_TMA_LOAD_IM2COLENSA_14ComposedLayoutINSA_7SwizzleILi3ELi4ELi3EEENSA_18smem_ptr_flag_bitsILi16EEENSV_INSB_IJNSB_IJNSC_ILi8EEES1A_EEENSB_IJSH_SD_EEENSB_IJSD_NSC_ILi9EEEEEEEEENSB_IJNSB_IJSH_NSC_ILi512EEEEEENSB_IJSD_SW_EEENSB_IJSW_NSC_ILi4096EEEEEEEEEEEEEvEENS13_INSA_13SM90_TMA_LOADENS15_IS17_S19_NSV_INSB_IJNSB_IJS1A_NSC_ILi16EEEEEES1C_S1E_EEENSB_IJS1H_S1I_NSB_IJSW_NSC_ILi8192EEEEEEEEEEEEEvEEEENS_8epilogue10collective6detail29Sm90TmaWarpSpecializedAdapterINS21_15DefaultEpilogueISL_NSB_IJNSB_IJllllEEESD_SW_EEES26_NS20_6thread17LinearCombinationISL_Li1EffLNS27_9ScaleType4KindE0ELNS_15FloatRoundStyleE2ESL_EENS_4gemm15EpilogueDefaultEEEEEvvEEEEvNT_6ParamsE)
        /*0014*/ 	.word	0x00000000


	//----- nvinfo : EIATTR_MIN_STACK_SIZE
	.align		4
.L_14:
        /*0018*/ 	.byte	0x04, 0x12
        /*001a*/ 	.short	(.L_16 - .L_15)
	.align		4
.L_15:
        /*001c*/ 	.word	index@(_ZN7cutlass13device_kernelINS_4conv6kernel13ConvUniversalINS1_16ConvProblemShapeILNS1_8OperatorE0ELi3EEENS1_10collective14CollectiveConvINS1_46MainloopSm90TmaGmmaWarpSpecializedImplicitGemmILS5_0ELi9ELi3EN4cute5tupleIJNSA_1CILi1EEESD_SD_EEENS1_36KernelImplicitTmaWarpSpecializedSm90ELi1EEENSB_IJNSC_ILi64EEENSC_ILi128EEENSB_IJSH_EEEEEENS_6half_tESL_NSA_8TiledMMAINSA_8MMA_AtomIJNSA_4SM904GMMA26MMA_64x128x16_F32F16F16_SSILNSP_5MajorE0ELSR_0ELNSP_7ScaleInE1ELSS_1EEEEEENSA_6LayoutISE_NSB_IJNSC_ILi0EEESW_SW_EEEEENSB_IJNSA_10UnderscoreESZ_SZ_EEEEENS7_6detail26Sm90ImplicitGemmTileTraitsINSA_20SM90_TMA_LOAD_IM2COLENSA_14ComposedLayoutINSA_7SwizzleILi3ELi4ELi3EEENSA_18smem_ptr_flag_bitsILi16EEENSV_INSB_IJNSB_IJNSC_ILi8EEES1A_EEENSB_IJSH_SD_EEENSB_IJSD_NSC_ILi9EEEEEEEEENSB_IJNSB_IJSH_NSC_ILi512EEEEEENSB_IJSD_SW_EEENSB_IJSW_NSC_ILi4096EEEEEEEEEEEEEvEENS13_INSA_13SM90_TMA_LOADENS15_IS17_S19_NSV_INSB_IJNSB_IJS1A_NSC_ILi16EEEEEES1C_S1E_EEENSB_IJS1H_S1I_NSB_IJSW_NSC_ILi8192EEEEEEEEEEEEEvEEEENS_8epilogue10collective6detail29Sm90TmaWarpSpecializedAdapterINS21_15DefaultEpilogueISL_NSB_IJNSB_IJllllEEESD_SW_EEES26_NS20_6thread17LinearCombinationISL_Li1EffLNS27_9ScaleType4KindE0ELNS_15FloatRoundStyleE2ESL_EENS_4gemm15EpilogueDefaultEEEEEvvEEEEvNT_6ParamsE)
        /*0020*/ 	.word	0x00000000
.L_16:


//--------------------- .nv.compat                --------------------------
	.section	.nv.compat,"",@"SHT_CUDA_COMPAT_INFO"
	.align	4
        /*0000*/ 	.byte	0x02, 0x09, 0x01, 0x00, 0x02, 0x02, 0x04, 0x00, 0x02, 0x05, 0x05, 0x00, 0x03, 0x07, 0x01, 0x01
        /*0010*/ 	.byte	0x02, 0x03, 0x01, 0x00, 0x02, 0x06, 0x01, 0x00, 0x04, 0x0b, 0x08, 0x00, 0x00, 0x00, 0x00, 0x00
        /*0020*/ 	.byte	0x00, 0x00, 0x00, 0x00


//--------------------- .nv.info._ZN7cutlass13device_kernelINS_4conv6kernel13ConvUniversalINS1_16ConvProblemShapeILNS1_8OperatorE0ELi3EEENS1_10collective14CollectiveConvINS1_46MainloopSm90TmaGmmaWarpSpecializedImplicitGemmILS5_0ELi9ELi3EN4cute5tupleIJNSA_1CILi1EEESD_SD_EEENS1_36KernelImplicitTmaWarpSpecializedSm90ELi1EEENSB_IJNSC_ILi64EEENSC_ILi128EEENSB_IJSH_EEEEEENS_6half_tESL_NSA_8TiledMMAINSA_8MMA_AtomIJNSA_4SM904GMMA26MMA_64x128x16_F32F16F16_SSILNSP_5MajorE0ELSR_0ELNSP_7ScaleInE1ELSS_1EEEEEENSA_6LayoutISE_NSB_IJNSC_ILi0EEESW_SW_EEEEENSB_IJNSA_10UnderscoreESZ_SZ_EEEEENS7_6detail26Sm90ImplicitGemmTileTraitsINSA_20SM90_TMA_LOAD_IM2COLENSA_14ComposedLayoutINSA_7SwizzleILi3ELi4ELi3EEENSA_18smem_ptr_flag_bitsILi16EEENSV_INSB_IJNSB_IJNSC_ILi8EEES1A_EEENSB_IJSH_SD_EEENSB_IJSD_NSC_ILi9EEEEEEEEENSB_IJNSB_IJSH_NSC_ILi512EEEEEENSB_IJSD_SW_EEENSB_IJSW_NSC_ILi4096EEEEEEEEEEEEEvEENS13_INSA_13SM90_TMA_LOADENS15_IS17_S19_NSV_INSB_IJNSB_IJS1A_NSC_ILi16EEEEEES1C_S1E_EEENSB_IJS1H_S1I_NSB_IJSW_NSC_ILi8192EEEEEEEEEEEEEvEEEENS_8epilogue10collective6detail29Sm90TmaWarpSpecializedAdapterINS21_15DefaultEpilogueISL_NSB_IJNSB_IJllllEEESD_SW_EEES26_NS20_6thread17LinearCombinationISL_Li1EffLNS27_9ScaleType4KindE0ELNS_15FloatRoundStyleE2ESL_EENS_4gemm15EpilogueDefaultEEEEEvvEEEEvNT_6ParamsE --------------------------
	.section	.nv.info._ZN7cutlass13device_kernelINS_4conv6kernel13ConvUniversalINS1_16ConvProblemShapeILNS1_8OperatorE0ELi3EEENS1_10collective14CollectiveConvINS1_46MainloopSm90TmaGmmaWarpSpecializedImplicitGemmILS5_0ELi9ELi3EN4cute5tupleIJNSA_1CILi1EEESD_SD_EEENS1_36KernelImplicitTmaWarpSpecializedSm90ELi1EEENSB_IJNSC_ILi64EEENSC_ILi128EEENSB_IJSH_EEEEEENS_6half_tESL_NSA_8TiledMMAINSA_8MMA_AtomIJNSA_4SM904GMMA26MMA_64x128x16_F32F16F16_SSILNSP_5MajorE0ELSR_0ELNSP_7ScaleInE1ELSS_1EEEEEENSA_6LayoutISE_NSB_IJNSC_ILi0EEESW_SW_EEEEENSB_IJNSA_10UnderscoreESZ_SZ_EEEEENS7_6detail26Sm90ImplicitGemmTileTraitsINSA_20SM90_TMA_LOAD_IM2COLENSA_14ComposedLayoutINSA_7SwizzleILi3ELi4ELi3EEENSA_18smem_ptr_flag_bitsILi16EEENSV_INSB_IJNSB_IJNSC_ILi8EEES1A_EEENSB_IJSH_SD_EEENSB_IJSD_NSC_ILi9EEEEEEEEENSB_IJNSB_IJSH_NSC_ILi512EEEEEENSB_IJSD_SW_EEENSB_IJSW_NSC_ILi4096EEEEEEEEEEEEEvEENS13_INSA_13SM90_TMA_LOADENS15_IS17_S19_NSV_INSB_IJNSB_IJS1A_NSC_ILi16EEEEEES1C_S1E_EEENSB_IJS1H_S1I_NSB_IJSW_NSC_ILi8192EEEEEEEEEEEEEvEEEENS_8epilogue10collective6detail29Sm90TmaWarpSpecializedAdapterINS21_15DefaultEpilogueISL_NSB_IJNSB_IJllllEEESD_SW_EEES26_NS20_6thread17LinearCombinationISL_Li1EffLNS27_9ScaleType4KindE0ELNS_15FloatRoundStyleE2ESL_EENS_4gemm15EpilogueDefaultEEEEEvvEEEEvNT_6ParamsE,"",@"SHT_CUDA_INFO"
	.sectionflags	@""
	.align	4


	//----- nvinfo : EIATTR_CUDA_API_VERSION
	.align		4
        /*0000*/ 	.byte	0x04, 0x37
        /*0002*/ 	.short	(.L_18 - .L_17)
.L_17:
        /*0004*/ 	.word	0x00000082


	//----- nvinfo : EIATTR_KPARAM_INFO
	.align		4
.L_18:
        /*0008*/ 	.byte	0x04, 0x17
        /*000a*/ 	.short	(.L_20 - .L_19)
.L_19:
        /*000c*/ 	.word	0x00000000
        /*0010*/ 	.short	0x0000
        /*0012*/ 	.short	0x0070
        /*0014*/ 	.byte	0x00, 0xf0, 0x01, 0x10


	//----- nvinfo : EIATTR_SPARSE_MMA_MASK
	.align		4
.L_20:
        /*0018*/ 	.byte	0x03, 0x50
        /*001a*/ 	.short	0x0000


	//----- nvinfo : EIATTR_MAXREG_COUNT
	.align		4
        /*001c*/ 	.byte	0x03, 0x1b
        /*001e*/ 	.short	0x00ff


	//----- nvinfo : EIATTR_NUM_BARRIERS
	.align		4
        /*0020*/ 	.byte	0x02, 0x4c
        /*0022*/ 	.byte	0x01
	.zero		1


	//----- nvinfo : EIATTR_MERCURY_ISA_VERSION
	.align		4
        /*0024*/ 	.byte	0x03, 0x5f
        /*0026*/ 	.short	0x0101


	//----- nvinfo : EIATTR_COOP_GROUP_MASK_REGIDS
	.align		4
        /*0028*/ 	.byte	0x04, 0x29
        /*002a*/ 	.short	(.L_22 - .L_21)


	//   ....[0]....
.L_21:
        /*002c*/ 	.word	0xffffffff


	//   ....[1]....
        /*0030*/ 	.word	0xffffffff


	//   ....[2]....
        /*0034*/ 	.word	0xffffffff


	//----- nvinfo : EIATTR_COOP_GROUP_INSTR_OFFSETS
	.align		4
.L_22:
        /*0038*/ 	.byte	0x04, 0x28
        /*003a*/ 	.short	(.L_24 - .L_23)


	//   ....[0]....
.L_23:
        /*003c*/ 	.word	0x00000060


	//   ....[1]....
        /*0040*/ 	.word	0x00000070


	//   ....[2]....
        /*0044*/ 	.word	0x00000130


	//----- nvinfo : EIATTR_MBARRIER_INSTR_OFFSETS
	.align		4
.L_24:
        /*0048*/ 	.byte	0x04, 0x39
        /*004a*/ 	.short	(.L_26 - .L_25)


	//   ....[0]....
.L_25:
        /*004c*/ 	.word	0x00000270
        /*0050*/ 	.word	0x000000ff
        /*0054*/ 	.word	0x00036000
        /*0058*/ 	.short	0x0100
        /*005a*/ 	.byte	0x08
	.zero		1


	//   ....[1]....
        /*005c*/ 	.word	0x00000280
        /*0060*/ 	.word	0x000000ff
        /*0064*/ 	.word	0x00036048
        /*0068*/ 	.short	0x0100
        /*006a*/ 	.byte	0x08
	.zero		1


	//   ....[2]....
        /*006c*/ 	.word	0x00000290
        /*0070*/ 	.word	0x000000ff
        /*0074*/ 	.word	0x00036008
        /*0078*/ 	.short	0x0100
        /*007a*/ 	.byte	0x08
	.zero		1


	//   ....[3]....
        /*007c*/ 	.word	0x000002a0
        /*0080*/ 	.word	0x000000ff
        /*0084*/ 	.word	0x00036050
        /*0088*/ 	.short	0x0100
        /*008a*/ 	.byte	0x08
	.zero		1


	//   ....[4]....
        /*008c*/ 	.word	0x000002b0
        /*0090*/ 	.word	0x000000ff
        /*0094*/ 	.word	0x00036010
        /*0098*/ 	.short	0x0100
        /*009a*/ 	.byte	0x08
	.zero		1


	//   ....[5]....
        /*009c*/ 	.word	0x000002c0
        /*00a0*/ 	.word	0x000000ff
        /*00a4*/ 	.word	0x00036058
        /*00a8*/ 	.short	0x0100
        /*00aa*/ 	.byte	0x08
	.zero		1


	//   ....[6]....
        /*00ac*/ 	.word	0x000002d0
        /*00b0*/ 	.word	0x000000ff
        /*00b4*/ 	.word	0x00036018
        /*00b8*/ 	.short	0x0100
        /*00ba*/ 	.byte	0x08
	.zero		1


	//   ....[7]....
        /*00bc*/ 	.word	0x000002e0
        /*00c0*/ 	.word	0x000000ff
        /*00c4*/ 	.word	0x00036060
        /*00c8*/ 	.short	0x0100
        /*00ca*/ 	.byte	0x08
	.zero		1


	//   ....[8]....
        /*00cc*/ 	.word	0x000002f0
        /*00d0*/ 	.word	0x000000ff
        /*00d4*/ 	.word	0x00036020
        /*00d8*/ 	.short	0x0100
        /*00da*/ 	.byte	0x08
	.zero		1


	//   ....[9]....
        /*00dc*/ 	.word	0x00000300
        /*00e0*/ 	.word	0x000000ff
        /*00e4*/ 	.word	0x00036068
        /*00e8*/ 	.short	0x0100
        /*00ea*/ 	.byte	0x08
	.zero		1


	//   ....[10]....
        /*00ec*/ 	.word	0x00000310
        /*00f0*/ 	.word	0x000000ff
        /*00f4*/ 	.word	0x00036028
        /*00f8*/ 	.short	0x0100
        /*00fa*/ 	.byte	0x08
	.zero		1


	//   ....[11]....
        /*00fc*/ 	.word	0x00000320
        /*0100*/ 	.word	0x000000ff
        /*0104*/ 	.word	0x00036070
        /*0108*/ 	.short	0x0100
        /*010a*/ 	.byte	0x08
	.zero		1


	//   ....[12]....
        /*010c*/ 	.word	0x00000330
        /*0110*/ 	.word	0x000000ff
        /*0114*/ 	.word	0x00036030
        /*0118*/ 	.short	0x0100
        /*011a*/ 	.byte	0x08
	.zero		1


	//   ....[13]....
        /*011c*/ 	.word	0x00000340
        /*0120*/ 	.word	0x000000ff
        /*0124*/ 	.word	0x00036078
        /*0128*/ 	.short	0x0100
        /*012a*/ 	.byte	0x08
	.zero		1


	//   ....[14]....
        /*012c*/ 	.word	0x00000350
        /*0130*/ 	.word	0x000000ff
        /*0134*/ 	.word	0x00036038
        /*0138*/ 	.short	0x0100
        /*013a*/ 	.byte	0x08
	.zero		1


	//   ....[15]....
        /*013c*/ 	.word	0x00000360
        /*0140*/ 	.word	0x000000ff
        /*0144*/ 	.word	0x00036080
        /*0148*/ 	.short	0x0100
        /*014a*/ 	.byte	0x08
	.zero		1


	//   ....[16]....
        /*014c*/ 	.word	0x00000370
        /*0150*/ 	.word	0x000000ff
        /*0154*/ 	.word	0x00036040
        /*0158*/ 	.short	0x0100
        /*015a*/ 	.byte	0x08
	.zero		1


	//   ....[17]....
        /*015c*/ 	.word	0x00000380
        /*0160*/ 	.word	0x000000ff
        /*0164*/ 	.word	0x00036088
        /*0168*/ 	.short	0x0100
        /*016a*/ 	.byte	0x08
	.zero		1


	//   ....[18]....
        /*016c*/ 	.word	0x00000a70
        /*0170*/ 	.word	0x00000006
        /*0174*/ 	.word	0x00036000
        /*0178*/ 	.short	0x010a
        /*017a*/ 	.byte	0x3f
	.zero		1


	//   ....[19]....
        /*017c*/ 	.word	0x00000e10
        /*0180*/ 	.word	0x00000008
        /*0184*/ 	.word	0x00036000
        /*0188*/ 	.short	0x010a
        /*018a*/ 	.byte	0x3f
	.zero		1


	//   ....[20]....
        /*018c*/ 	.word	0x00001030
        /*0190*/ 	.word	0x000000ff
        /*0194*/ 	.word	0x00000000
        /*0198*/ 	.short	0x0101
        /*019a*/ 	.byte	0x06
	.zero		1


	//   ....[21]....
        /*019c*/ 	.word	0x00001230
        /*01a0*/ 	.word	0x00000006
        /*01a4*/ 	.word	0x00000000
        /*01a8*/ 	.short	0x0101
        /*01aa*/ 	.byte	0x3f
	.zero		1


	//   ....[22]....
        /*01ac*/ 	.word	0x00005da0
        /*01b0*/ 	.word	0x00000011
        /*01b4*/ 	.word	0x00036048
        /*01b8*/ 	.short	0x010a
        /*01ba*/ 	.byte	0x3f
	.zero		1


	//   ....[23]....
        /*01bc*/ 	.word	0x00006590
        /*01c0*/ 	.word	0x00000002
        /*01c4*/ 	.word	0x00000000
        /*01c8*/ 	.short	0x010a
        /*01ca*/ 	.byte	0x3f
	.zero		1


	//   ....[24]....
        /*01cc*/ 	.word	0x00006640
        /*01d0*/ 	.word	0x00000000
        /*01d4*/ 	.word	0x00000000
        /*01d8*/ 	.short	0x010a
        /*01da*/ 	.byte	0x3f
	.zero		1


	//   ....[25]....
        /*01dc*/ 	.word	0x000066f0
        /*01e0*/ 	.word	0x00000000
        /*01e4*/ 	.word	0x00000000
        /*01e8*/ 	.short	0x010a
        /*01ea*/ 	.byte	0x3f
	.zero		1


	//   ....[26]....
        /*01ec*/ 	.word	0x000067a0
        /*01f0*/ 	.word	0x00000000
        /*01f4*/ 	.word	0x00000000
        /*01f8*/ 	.short	0x010a
        /*01fa*/ 	.byte	0x3f
	.zero		1


	//   ....[27]....
        /*01fc*/ 	.word	0x00006850
        /*0200*/ 	.word	0x00000000
        /*0204*/ 	.word	0x00000000
        /*0208*/ 	.short	0x010a
        /*020a*/ 	.byte	0x3f
	.zero		1


	//   ....[28]....
        /*020c*/ 	.word	0x00006900
        /*0210*/ 	.word	0x00000000
        /*0214*/ 	.word	0x00000000
        /*0218*/ 	.short	0x010a
        /*021a*/ 	.byte	0x3f
	.zero		1


	//   ....[29]....
        /*021c*/ 	.word	0x000069b0
        /*0220*/ 	.word	0x00000000
        /*0224*/ 	.word	0x00000000
        /*0228*/ 	.short	0x010a
        /*022a*/ 	.byte	0x3f
	.zero		1


	//   ....[30]....
        /*022c*/ 	.word	0x00006a60
        /*0230*/ 	.word	0x00000000
        /*0234*/ 	.word	0x00000000
        /*0238*/ 	.short	0x010a
        /*023a*/ 	.byte	0x3f
	.zero		1


	//   ....[31]....
        /*023c*/ 	.word	0x00006b10
        /*0240*/ 	.word	0x00000004
        /*0244*/ 	.word	0x00000000
        /*0248*/ 	.short	0x010a
        /*024a*/ 	.byte	0x3f
	.zero		1


	//----- nvinfo : EIATTR_NUM_MBARRIERS
	.align		4
.L_26:
        /*024c*/ 	.byte	0x03, 0x38
        /*024e*/ 	.short	0x0012


	//----- nvinfo : EIATTR_EXIT_INSTR_OFFSETS
	.align		4
        /*0250*/ 	.byte	0x04, 0x1c
        /*0252*/ 	.short	(.L_28 - .L_27)


	//   ....[0]....
.L_27:
        /*0254*/ 	.word	0x000007a0


	//   ....[1]....
        /*0258*/ 	.word	0x00001380


	//   ....[2]....
        /*025c*/ 	.word	0x000044e0


	//   ....[3]....
        /*0260*/ 	.word	0x00004510


	//   ....[4]....
        /*0264*/ 	.word	0x00005b80


	//   ....[5]....
        /*0268*/ 	.word	0x00005bb0


	//   ....[6]....
        /*026c*/ 	.word	0x00005bd0


	//   ....[7]....
        /*0270*/ 	.word	0x00006480


	//   ....[8]....
        /*0274*/ 	.word	0x00006b40


	//----- nvinfo : EIATTR_MAX_THREADS
	.align		4
.L_28:
        /*0278*/ 	.byte	0x04, 0x05
        /*027a*/ 	.short	(.L_30 - .L_29)
.L_29:
        /*027c*/ 	.word	0x00000100
        /*0280*/ 	.word	0x00000001
        /*0284*/ 	.word	0x00000001


	//----- nvinfo : EIATTR_CRS_STACK_SIZE
	.align		4
.L_30:
        /*0288*/ 	.byte	0x04, 0x1e
        /*028a*/ 	.short	(.L_32 - .L_31)
.L_31:
        /*028c*/ 	.word	0x00000000


	//----- nvinfo : EIATTR_CBANK_PARAM_SIZE
	.align		4
.L_32:
        /*0290*/ 	.byte	0x03, 0x19
        /*0292*/ 	.short	0x0470


	//----- nvinfo : EIATTR_PARAM_CBANK
	.align		4
        /*0294*/ 	.byte	0x04, 0x0a
        /*0296*/ 	.short	(.L_34 - .L_33)
	.align		4
.L_33:
        /*0298*/ 	.word	index@(.nv.constant0._ZN7cutlass13device_kernelINS_4conv6kernel13ConvUniversalINS1_16ConvProblemShapeILNS1_8OperatorE0ELi3EEENS1_10collective14CollectiveConvINS1_46MainloopSm90TmaGmmaWarpSpecializedImplicitGemmILS5_0ELi9ELi3EN4cute5tupleIJNSA_1CILi1EEESD_SD_EEENS1_36KernelImplicitTmaWarpSpecializedSm90ELi1EEENSB_IJNSC_ILi64EEENSC_ILi128EEENSB_IJSH_EEEEEENS_6half_tESL_NSA_8TiledMMAINSA_8MMA_AtomIJNSA_4SM904GMMA26MMA_64x128x16_F32F16F16_SSILNSP_5MajorE0ELSR_0ELNSP_7ScaleInE1ELSS_1EEEEEENSA_6LayoutISE_NSB_IJNSC_ILi0EEESW_SW_EEEEENSB_IJNSA_10UnderscoreESZ_SZ_EEEEENS7_6detail26Sm90ImplicitGemmTileTraitsINSA_20SM90_TMA_LOAD_IM2COLENSA_14ComposedLayoutINSA_7SwizzleILi3ELi4ELi3EEENSA_18smem_ptr_flag_bitsILi16EEENSV_INSB_IJNSB_IJNSC_ILi8EEES1A_EEENSB_IJSH_SD_EEENSB_IJSD_NSC_ILi9EEEEEEEEENSB_IJNSB_IJSH_NSC_ILi512EEEEEENSB_IJSD_SW_EEENSB_IJSW_NSC_ILi4096EEEEEEEEEEEEEvEENS13_INSA_13SM90_TMA_LOADENS15_IS17_S19_NSV_INSB_IJNSB_IJS1A_NSC_ILi16EEEEEES1C_S1E_EEENSB_IJS1H_S1I_NSB_IJSW_NSC_ILi8192EEEEEEEEEEEEEvEEEENS_8epilogue10collective6detail29Sm90TmaWarpSpecializedAdapterINS21_15DefaultEpilogueISL_NSB_IJNSB_IJllllEEESD_SW_EEES26_NS20_6thread17LinearCombinationISL_Li1EffLNS27_9ScaleType4KindE0ELNS_15FloatRoundStyleE2ESL_EENS_4gemm15EpilogueDefaultEEEEEvvEEEEvNT_6ParamsE)
        /*029c*/ 	.short	0x0210
        /*029e*/ 	.short	0x0470


	//----- nvinfo : EIATTR_SW_WAR
	.align		4
.L_34:
        /*02a0*/ 	.byte	0x04, 0x36
        /*02a2*/ 	.short	(.L_36 - .L_35)
.L_35:
        /*02a4*/ 	.word	0x00000008
.L_36:


//--------------------- .nv.callgraph             --------------------------
	.section	.nv.callgraph,"",@"SHT_CUDA_CALLGRAPH"
	.align	4
	.sectionentsize	8
	.align		4
        /*0000*/ 	.word	0x00000000
	.align		4
        /*0004*/ 	.word	0xffffffff
	.align		4
        /*0008*/ 	.word	0x00000000
	.align		4
        /*000c*/ 	.word	0xfffffffe
	.align		4
        /*0010*/ 	.word	0x00000000
	.align		4
        /*0014*/ 	.word	0xfffffffd
	.align		4
        /*0018*/ 	.word	0x00000000
	.align		4
        /*001c*/ 	.word	0xfffffffc


//--------------------- .nv.constant4             --------------------------
	.section	.nv.constant4,"a",@progbits
	.align	8
	.align		8
.nv.constant4:
        /*0000*/ 	.dword	_ZN39_INTERNAL_39c63ddf_4_k_cu_2b8c883d_27914cuda3std3__45__cpo5beginE
	.align		8
        /*0008*/ 	.dword	_ZN39_INTERNAL_39c63ddf_4_k_cu_2b8c883d_27914cuda3std3__45__cpo3endE
	.align		8
        /*0010*/ 	.dword	_ZN39_INTERNAL_39c63ddf_4_k_cu_2b8c883d_27914cuda3std3__45__cpo6cbeginE
	.align		8
        /*0018*/ 	.dword	_ZN39_INTERNAL_39c63ddf_4_k_cu_2b8c883d_27914cuda3std3__45__cpo4cendE
	.align		8
        /*0020*/ 	.dword	_ZN39_INTERNAL_39c63ddf_4_k_cu_2b8c883d_27914cuda3std3__441_GLOBAL__N__39c63ddf_4_k_cu_2b8c883d_27916ignoreE
	.align		8
        /*0028*/ 	.dword	_ZN39_INTERNAL_39c63ddf_4_k_cu_2b8c883d_27914cuda3std3__419piecewise_constructE
	.align		8
        /*0030*/ 	.dword	_ZN39_INTERNAL_39c63ddf_4_k_cu_2b8c883d_27914cuda3std3__48in_placeE
	.align		8
        /*0038*/ 	.dword	_ZN39_INTERNAL_39c63ddf_4_k_cu_2b8c883d_27914cuda3std6ranges3__45__cpo4swapE
	.align		8
        /*0040*/ 	.dword	_ZN39_INTERNAL_39c63ddf_4_k_cu_2b8c883d_27914cuda3std6ranges3__45__cpo9iter_moveE
	.align		8
        /*0048*/ 	.dword	_ZN39_INTERNAL_39c63ddf_4_k_cu_2b8c883d_27914cute7productE
	.align		8
        /*0050*/ 	.dword	_ZN39_INTERNAL_39c63ddf_4_k_cu_2b8c883d_27914cute1_E


//--------------------- .text._ZN7cutlass13device_kernelINS_4conv6kernel13ConvUniversalINS1_16ConvProblemShapeILNS1_8OperatorE0ELi3EEENS1_10collective14CollectiveConvINS1_46MainloopSm90TmaGmmaWarpSpecializedImplicitGemmILS5_0ELi9ELi3EN4cute5tupleIJNSA_1CILi1EEESD_SD_EEENS1_36KernelImplicitTmaWarpSpecializedSm90ELi1EEENSB_IJNSC_ILi64EEENSC_ILi128EEENSB_IJSH_EEEEEENS_6half_tESL_NSA_8TiledMMAINSA_8MMA_AtomIJNSA_4SM904GMMA26MMA_64x128x16_F32F16F16_SSILNSP_5MajorE0ELSR_0ELNSP_7ScaleInE1ELSS_1EEEEEENSA_6LayoutISE_NSB_IJNSC_ILi0EEESW_SW_EEEEENSB_IJNSA_10UnderscoreESZ_SZ_EEEEENS7_6detail26Sm90ImplicitGemmTileTraitsINSA_20SM90_TMA_LOAD_IM2COLENSA_14ComposedLayoutINSA_7SwizzleILi3ELi4ELi3EEENSA_18smem_ptr_flag_bitsILi16EEENSV_INSB_IJNSB_IJNSC_ILi8EEES1A_EEENSB_IJSH_SD_EEENSB_IJSD_NSC_ILi9EEEEEEEEENSB_IJNSB_IJSH_NSC_ILi512EEEEEENSB_IJSD_SW_EEENSB_IJSW_NSC_ILi4096EEEEEEEEEEEEEvEENS13_INSA_13SM90_TMA_LOADENS15_IS17_S19_NSV_INSB_IJNSB_IJS1A_NSC_ILi16EEEEEES1C_S1E_EEENSB_IJS1H_S1I_NSB_IJSW_NSC_ILi8192EEEEEEEEEEEEEvEEEENS_8epilogue10collective6detail29Sm90TmaWarpSpecializedAdapterINS21_15DefaultEpilogueISL_NSB_IJNSB_IJllllEEESD_SW_EEES26_NS20_6thread17LinearCombinationISL_Li1EffLNS27_9ScaleType4KindE0ELNS_15FloatRoundStyleE2ESL_EENS_4gemm15EpilogueDefaultEEEEEvvEEEEvNT_6ParamsE --------------------------
	.section	.text._ZN7cutlass13device_kernelINS_4conv6kernel13ConvUniversalINS1_16ConvProblemShapeILNS1_8OperatorE0ELi3EEENS1_10collective14CollectiveConvINS1_46MainloopSm90TmaGmmaWarpSpecializedImplicitGemmILS5_0ELi9ELi3EN4cute5tupleIJNSA_1CILi1EEESD_SD_EEENS1_36KernelImplicitTmaWarpSpecializedSm90ELi1EEENSB_IJNSC_ILi64EEENSC_ILi128EEENSB_IJSH_EEEEEENS_6half_tESL_NSA_8TiledMMAINSA_8MMA_AtomIJNSA_4SM904GMMA26MMA_64x128x16_F32F16F16_SSILNSP_5MajorE0ELSR_0ELNSP_7ScaleInE1ELSS_1EEEEEENSA_6LayoutISE_NSB_IJNSC_ILi0EEESW_SW_EEEEENSB_IJNSA_10UnderscoreESZ_SZ_EEEEENS7_6detail26Sm90ImplicitGemmTileTraitsINSA_20SM90_TMA_LOAD_IM2COLENSA_14ComposedLayoutINSA_7SwizzleILi3ELi4ELi3EEENSA_18smem_ptr_flag_bitsILi16EEENSV_INSB_IJNSB_IJNSC_ILi8EEES1A_EEENSB_IJSH_SD_EEENSB_IJSD_NSC_ILi9EEEEEEEEENSB_IJNSB_IJSH_NSC_ILi512EEEEEENSB_IJSD_SW_EEENSB_IJSW_NSC_ILi4096EEEEEEEEEEEEEvEENS13_INSA_13SM90_TMA_LOADENS15_IS17_S19_NSV_INSB_IJNSB_IJS1A_NSC_ILi16EEEEEES1C_S1E_EEENSB_IJS1H_S1I_NSB_IJSW_NSC_ILi8192EEEEEEEEEEEEEvEEEENS_8epilogue10collective6detail29Sm90TmaWarpSpecializedAdapterINS21_15DefaultEpilogueISL_NSB_IJNSB_IJllllEEESD_SW_EEES26_NS20_6thread17LinearCombinationISL_Li1EffLNS27_9ScaleType4KindE0ELNS_15FloatRoundStyleE2ESL_EENS_4gemm15EpilogueDefaultEEEEEvvEEEEvNT_6ParamsE,"ax",@progbits
	.align	128
.text._ZN7cutlass13device_kernelINS_4conv6kernel13ConvUniversalINS1_16ConvProblemShapeILNS1_8OperatorE0ELi3EEENS1_10collective14CollectiveConvINS1_46MainloopSm90TmaGmmaWarpSpecializedImplicitGemmILS5_0ELi9ELi3EN4cute5tupleIJNSA_1CILi1EEESD_SD_EEENS1_36KernelImplicitTmaWarpSpecializedSm90ELi1EEENSB_IJNSC_ILi64EEENSC_ILi128EEENSB_IJSH_EEEEEENS_6half_tESL_NSA_8TiledMMAINSA_8MMA_AtomIJNSA_4SM904GMMA26MMA_64x128x16_F32F16F16_SSILNSP_5MajorE0ELSR_0ELNSP_7ScaleInE1ELSS_1EEEEEENSA_6LayoutISE_NSB_IJNSC_ILi0EEESW_SW_EEEEENSB_IJNSA_10UnderscoreESZ_SZ_EEEEENS7_6detail26Sm90ImplicitGemmTileTraitsINSA_20SM90_TMA_LOAD_IM2COLENSA_14ComposedLayoutINSA_7SwizzleILi3ELi4ELi3EEENSA_18smem_ptr_flag_bitsILi16EEENSV_INSB_IJNSB_IJNSC_ILi8EEES1A_EEENSB_IJSH_SD_EEENSB_IJSD_NSC_ILi9EEEEEEEEENSB_IJNSB_IJSH_NSC_ILi512EEEEEENSB_IJSD_SW_EEENSB_IJSW_NSC_ILi4096EEEEEEEEEEEEEvEENS13_INSA_13SM90_TMA_LOADENS15_IS17_S19_NSV_INSB_IJNSB_IJS1A_NSC_ILi16EEEEEES1C_S1E_EEENSB_IJS1H_S1I_NSB_IJSW_NSC_ILi8192EEEEEEEEEEEEEvEEEENS_8epilogue10collective6detail29Sm90TmaWarpSpecializedAdapterINS21_15DefaultEpilogueISL_NSB_IJNSB_IJllllEEESD_SW_EEES26_NS20_6thread17LinearCombinationISL_Li1EffLNS27_9ScaleType4KindE0ELNS_15FloatRoundStyleE2ESL_EENS_4gemm15EpilogueDefaultEEEEEvvEEEEvNT_6ParamsE:
        .type           _ZN7cutlass13device_kernelINS_4conv6kernel13ConvUniversalINS1_16ConvProblemShapeILNS1_8OperatorE0ELi3EEENS1_10collective14CollectiveConvINS1_46MainloopSm90TmaGmmaWarpSpecializedImplicitGemmILS5_0ELi9ELi3EN4cute5tupleIJNSA_1CILi1EEESD_SD_EEENS1_36KernelImplicitTmaWarpSpecializedSm90ELi1EEENSB_IJNSC_ILi64EEENSC_ILi128EEENSB_IJSH_EEEEEENS_6half_tESL_NSA_8TiledMMAINSA_8MMA_AtomIJNSA_4SM904GMMA26MMA_64x128x16_F32F16F16_SSILNSP_5MajorE0ELSR_0ELNSP_7ScaleInE1ELSS_1EEEEEENSA_6LayoutISE_NSB_IJNSC_ILi0EEESW_SW_EEEEENSB_IJNSA_10UnderscoreESZ_SZ_EEEEENS7_6detail26Sm90ImplicitGemmTileTraitsINSA_20SM90_TMA_LOAD_IM2COLENSA_14ComposedLayoutINSA_7SwizzleILi3ELi4ELi3EEENSA_18smem_ptr_flag_bitsILi16EEENSV_INSB_IJNSB_IJNSC_ILi8EEES1A_EEENSB_IJSH_SD_EEENSB_IJSD_NSC_ILi9EEEEEEEEENSB_IJNSB_IJSH_NSC_ILi512EEEEEENSB_IJSD_SW_EEENSB_IJSW_NSC_ILi4096EEEEEEEEEEEEEvEENS13_INSA_13SM90_TMA_LOADENS15_IS17_S19_NSV_INSB_IJNSB_IJS1A_NSC_ILi16EEEEEES1C_S1E_EEENSB_IJS1H_S1I_NSB_IJSW_NSC_ILi8192EEEEEEEEEEEEEvEEEENS_8epilogue10collective6detail29Sm90TmaWarpSpecializedAdapterINS21_15DefaultEpilogueISL_NSB_IJNSB_IJllllEEESD_SW_EEES26_NS20_6thread17LinearCombinationISL_Li1EffLNS27_9ScaleType4KindE0ELNS_15FloatRoundStyleE2ESL_EENS_4gemm15EpilogueDefaultEEEEEvvEEEEvNT_6ParamsE,@function
        .size           _ZN7cutlass13device_kernelINS_4conv6kernel13ConvUniversalINS1_16ConvProblemShapeILNS1_8OperatorE0ELi3EEENS1_10collective14CollectiveConvINS1_46MainloopSm90TmaGmmaWarpSpecializedImplicitGemmILS5_0ELi9ELi3EN4cute5tupleIJNSA_1CILi1EEESD_SD_EEENS1_36KernelImplicitTmaWarpSpecializedSm90ELi1EEENSB_IJNSC_ILi64EEENSC_ILi128EEENSB_IJSH_EEEEEENS_6half_tESL_NSA_8TiledMMAINSA_8MMA_AtomIJNSA_4SM904GMMA26MMA_64x128x16_F32F16F16_SSILNSP_5MajorE0ELSR_0ELNSP_7ScaleInE1ELSS_1EEEEEENSA_6LayoutISE_NSB_IJNSC_ILi0EEESW_SW_EEEEENSB_IJNSA_10UnderscoreESZ_SZ_EEEEENS7_6detail26Sm90ImplicitGemmTileTraitsINSA_20SM90_TMA_LOAD_IM2COLENSA_14ComposedLayoutINSA_7SwizzleILi3ELi4ELi3EEENSA_18smem_ptr_flag_bitsILi16EEENSV_INSB_IJNSB_IJNSC_ILi8EEES1A_EEENSB_IJSH_SD_EEENSB_IJSD_NSC_ILi9EEEEEEEEENSB_IJNSB_IJSH_NSC_ILi512EEEEEENSB_IJSD_SW_EEENSB_IJSW_NSC_ILi4096EEEEEEEEEEEEEvEENS13_INSA_13SM90_TMA_LOADENS15_IS17_S19_NSV_INSB_IJNSB_IJS1A_NSC_ILi16EEEEEES1C_S1E_EEENSB_IJS1H_S1I_NSB_IJSW_NSC_ILi8192EEEEEEEEEEEEEvEEEENS_8epilogue10collective6detail29Sm90TmaWarpSpecializedAdapterINS21_15DefaultEpilogueISL_NSB_IJNSB_IJllllEEESD_SW_EEES26_NS20_6thread17LinearCombinationISL_Li1EffLNS27_9ScaleType4KindE0ELNS_15FloatRoundStyleE2ESL_EENS_4gemm15EpilogueDefaultEEEEEvvEEEEvNT_6ParamsE,(.L_x_163 - _ZN7cutlass13device_kernelINS_4conv6kernel13ConvUniversalINS1_16ConvProblemShapeILNS1_8OperatorE0ELi3EEENS1_10collective14CollectiveConvINS1_46MainloopSm90TmaGmmaWarpSpecializedImplicitGemmILS5_0ELi9ELi3EN4cute5tupleIJNSA_1CILi1EEESD_SD_EEENS1_36KernelImplicitTmaWarpSpecializedSm90ELi1EEENSB_IJNSC_ILi64EEENSC_ILi128EEENSB_IJSH_EEEEEENS_6half_tESL_NSA_8TiledMMAINSA_8MMA_AtomIJNSA_4SM904GMMA26MMA_64x128x16_F32F16F16_SSILNSP_5MajorE0ELSR_0ELNSP_7ScaleInE1ELSS_1EEEEEENSA_6LayoutISE_NSB_IJNSC_ILi0EEESW_SW_EEEEENSB_IJNSA_10UnderscoreESZ_SZ_EEEEENS7_6detail26Sm90ImplicitGemmTileTraitsINSA_20SM90_TMA_LOAD_IM2COLENSA_14ComposedLayoutINSA_7SwizzleILi3ELi4ELi3EEENSA_18smem_ptr_flag_bitsILi16EEENSV_INSB_IJNSB_IJNSC_ILi8EEES1A_EEENSB_IJSH_SD_EEENSB_IJSD_NSC_ILi9EEEEEEEEENSB_IJNSB_IJSH_NSC_ILi512EEEEEENSB_IJSD_SW_EEENSB_IJSW_NSC_ILi4096EEEEEEEEEEEEEvEENS13_INSA_13SM90_TMA_LOADENS15_IS17_S19_NSV_INSB_IJNSB_IJS1A_NSC_ILi16EEEEEES1C_S1E_EEENSB_IJS1H_S1I_NSB_IJSW_NSC_ILi8192EEEEEEEEEEEEEvEEEENS_8epilogue10collective6detail29Sm90TmaWarpSpecializedAdapterINS21_15DefaultEpilogueISL_NSB_IJNSB_IJllllEEESD_SW_EEES26_NS20_6thread17LinearCombinationISL_Li1EffLNS27_9ScaleType4KindE0ELNS_15FloatRoundStyleE2ESL_EENS_4gemm15EpilogueDefaultEEEEEvvEEEEvNT_6ParamsE)
        .other          _ZN7cutlass13device_kernelINS_4conv6kernel13ConvUniversalINS1_16ConvProblemShapeILNS1_8OperatorE0ELi3EEENS1_10collective14CollectiveConvINS1_46MainloopSm90TmaGmmaWarpSpecializedImplicitGemmILS5_0ELi9ELi3EN4cute5tupleIJNSA_1CILi1EEESD_SD_EEENS1_36KernelImplicitTmaWarpSpecializedSm90ELi1EEENSB_IJNSC_ILi64EEENSC_ILi128EEENSB_IJSH_EEEEEENS_6half_tESL_NSA_8TiledMMAINSA_8MMA_AtomIJNSA_4SM904GMMA26MMA_64x128x16_F32F16F16_SSILNSP_5MajorE0ELSR_0ELNSP_7ScaleInE1ELSS_1EEEEEENSA_6LayoutISE_NSB_IJNSC_ILi0EEESW_SW_EEEEENSB_IJNSA_10UnderscoreESZ_SZ_EEEEENS7_6detail26Sm90ImplicitGemmTileTraitsINSA_20SM90_TMA_LOAD_IM2COLENSA_14ComposedLayoutINSA_7SwizzleILi3ELi4ELi3EEENSA_18smem_ptr_flag_bitsILi16EEENSV_INSB_IJNSB_IJNSC_ILi8EEES1A_EEENSB_IJSH_SD_EEENSB_IJSD_NSC_ILi9EEEEEEEEENSB_IJNSB_IJSH_NSC_ILi512EEEEEENSB_IJSD_SW_EEENSB_IJSW_NSC_ILi4096EEEEEEEEEEEEEvEENS13_INSA_13SM90_TMA_LOADENS15_IS17_S19_NSV_INSB_IJNSB_IJS1A_NSC_ILi16EEEEEES1C_S1E_EEENSB_IJS1H_S1I_NSB_IJSW_NSC_ILi8192EEEEEEEEEEEEEvEEEENS_8epilogue10collective6detail29Sm90TmaWarpSpecializedAdapterINS21_15DefaultEpilogueISL_NSB_IJNSB_IJllllEEESD_SW_EEES26_NS20_6thread17LinearCombinationISL_Li1EffLNS27_9ScaleType4KindE0ELNS_15FloatRoundStyleE2ESL_EENS_4gemm15EpilogueDefaultEEEEEvvEEEEvNT_6ParamsE,@"STO_CUDA_ENTRY STV_DEFAULT"
_ZN7cutlass13device_kernelINS_4conv6kernel13ConvUniversalINS1_16ConvProblemShapeILNS1_8OperatorE0ELi3EEENS1_10collective14CollectiveConvINS1_46MainloopSm90TmaGmmaWarpSpecializedImplicitGemmILS5_0ELi9ELi3EN4cute5tupleIJNSA_1CILi1EEESD_SD_EEENS1_36KernelImplicitTmaWarpSpecializedSm90ELi1EEENSB_IJNSC_ILi64EEENSC_ILi128EEENSB_IJSH_EEEEEENS_6half_tESL_NSA_8TiledMMAINSA_8MMA_AtomIJNSA_4SM904GMMA26MMA_64x128x16_F32F16F16_SSILNSP_5MajorE0ELSR_0ELNSP_7ScaleInE1ELSS_1EEEEEENSA_6LayoutISE_NSB_IJNSC_ILi0EEESW_SW_EEEEENSB_IJNSA_10UnderscoreESZ_SZ_EEEEENS7_6detail26Sm90ImplicitGemmTileTraitsINSA_20SM90_TMA_LOAD_IM2COLENSA_14ComposedLayoutINSA_7SwizzleILi3ELi4ELi3EEENSA_18smem_ptr_flag_bitsILi16EEENSV_INSB_IJNSB_IJNSC_ILi8EEES1A_EEENSB_IJSH_SD_EEENSB_IJSD_NSC_ILi9EEEEEEEEENSB_IJNSB_IJSH_NSC_ILi512EEEEEENSB_IJSD_SW_EEENSB_IJSW_NSC_ILi4096EEEEEEEEEEEEEvEENS13_INSA_13SM90_TMA_LOADENS15_IS17_S19_NSV_INSB_IJNSB_IJS1A_NSC_ILi16EEEEEES1C_S1E_EEENSB_IJS1H_S1I_NSB_IJSW_NSC_ILi8192EEEEEEEEEEEEEvEEEENS_8epilogue10collective6detail29Sm90TmaWarpSpecializedAdapterINS21_15DefaultEpilogueISL_NSB_IJNSB_IJllllEEESD_SW_EEES26_NS20_6thread17LinearCombinationISL_Li1EffLNS27_9ScaleType4KindE0ELNS_15FloatRoundStyleE2ESL_EENS_4gemm15EpilogueDefaultEEEEEvvEEEEvNT_6ParamsE:
[----:B------:R-:W-:Y:S01]  /*0000*/  LDC R1, c[0x0][0x28] ;  /* 0x00000a00ff017b82 */ /* 0x000fe20000000800 */
[----:B------:R-:W0:Y:S01]  /*0010*/  S2R R8, SR_TID.X ;  /* 0x0000000000087919 */ /* 0x000e220000002100 */
[----:B------:R-:W-:Y:S01]  /*0020*/  ELECT P0, URZ, PT ;  /* 0x00000000003f782f */ /* 0x000fe20003800000 */
[----:B------:R-:W-:Y:S01]  /*0030*/  BSSY B0, `(.L_x_0) ;  /* 0x000000f000007945 */ /* 0x000fe20003800000 */
[--C-:B0-----:R-:W-:Y:S02]  /*0040*/  SHF.R.U32.HI R0, RZ, 0x5, R8.reuse ;  /* 0x00000005ff007819 */ /* 0x101fe40000011608 */
[----:B------:R-:W-:-:S03]  /*0050*/  SHF.R.U32.HI R3, RZ, 0x7, R8 ;  /* 0x00000007ff037819 */ /* 0x000fc60000011608 */
[----:B------:R-:W0:Y:S04]  /*0060*/  SHFL.IDX PT, R2, R0, RZ, 0x1f ;  /* 0x00001fff00027589 */ /* 0x000e2800000e0000 */
[----:B------:R1:W2:Y:S01]  /*0070*/  SHFL.IDX PT, R7, R3, RZ, 0x1f ;  /* 0x00001fff03077589 */ /* 0x0002a200000e0000 */
[----:B0-----:R-:W-:-:S13]  /*0080*/  ISETP.NE.OR P0, PT, R2, RZ, !P0 ;  /* 0x000000ff0200720c */ /* 0x001fda0004705670 */
[----:B-12---:R-:W-:Y:S05]  /*0090*/  @P0 BRA `(.L_x_1) ;  /* 0x0000000000200947 */ /* 0x006fea0003800000 */
[----:B------:R-:W-:Y:S02]  /*00a0*/  ULDC.64 UR4, c[0x0][0x198] ;  /* 0x0000660000047ab9 */ /* 0x000fe40000000a00 */
[----:B------:R-:W-:Y:S02]  /*00b0*/  UIADD3 UR6, UP0, UR4, 0xf0, URZ ;  /* 0x000000f004067890 */ /* 0x000fe4000ff1e03f */
[----:B------:R-:W-:Y:S02]  /*00c0*/  UIADD3 UR4, UP1, UR4, 0x270, URZ ;  /* 0x0000027004047890 */ /* 0x000fe4000ff3e03f */
[----:B------:R-:W-:Y:S02]  /*00d0*/  UIADD3.X UR7, URZ, UR5, URZ, UP0, !UPT ;  /* 0x000000053f077290 */ /* 0x000fe400087fe43f */
[----:B------:R-:W-:-:S07]  /*00e0*/  UIADD3.X UR5, URZ, UR5, URZ, UP1, !UPT ;  /* 0x000000053f057290 */ /* 0x000fce0008ffe43f */
[----:B------:R0:W-:Y:S02]  /*00f0*/  UTMACCTL.PF [UR6] ;  /* 0x00000000060079b9 */ /* 0x0001e40008040000 */
[----:B------:R0:W-:Y:S02]  /*0100*/  UTMACCTL.PF [UR4] ;  /* 0x00000000040079b9 */ /* 0x0001e40008040000 */
[----:B0-----:R-:W-:Y:S01]  /*0110*/  NOP ;  /* 0x0000000000007918 */ /* 0x001fe20000000000 */
.L_x_1:
[----:B------:R-:W-:Y:S05]  /*0120*/  BSYNC B0 ;  /* 0x0000000000007941 */ /* 0x000fea0003800000 */
.L_x_0:
[----:B------:R-:W0:Y:S01]  /*0130*/  SHFL.IDX PT, R0, R0, RZ, 0x1f ;  /* 0x00001fff00007589 */ /* 0x000e2200000e0000 */
[----:B------:R-:W-:-:S04]  /*0140*/  SHF.R.S32.HI R3, RZ, 0x1f, R2 ;  /* 0x0000001fff037819 */ /* 0x000fc80000011402 */
[----:B------:R-:W-:Y:S02]  /*0150*/  LEA.HI R3, R3, R2, RZ, 0x2 ;  /* 0x0000000203037211 */ /* 0x000fe400078f10ff */
[----:B0-----:R-:W-:-:S13]  /*0160*/  ISETP.NE.AND P0, PT, R0, RZ, PT ;  /* 0x000000ff0000720c */ /* 0x001fda0003f05270 */
[----:B------:R-:W-:Y:S05]  /*0170*/  @P0 BRA `(.L_x_2) ;  /* 0x00000000008c0947 */ /* 0x000fea0003800000 */
[----:B------:R-:W-:Y:S01]  /*0180*/  ELECT P0, URZ, PT ;  /* 0x00000000003f782f */ /* 0x000fe20003800000 */
[----:B------:R-:W-:-:S12]  /*0190*/  BSSY B0, `(.L_x_2) ;  /* 0x0000021000007945 */ /* 0x000fd80003800000 */
[----:B------:R-:W-:Y:S05]  /*01a0*/  @!P0 BRA `(.L_x_3) ;  /* 0x00000000007c8947 */ /* 0x000fea0003800000 */
[----:B------:R-:W0:Y:S01]  /*01b0*/  S2UR UR8, SR_CgaCtaId ;  /* 0x00000000000879c3 */ /* 0x000e220000008800 */
[----:B------:R-:W-:Y:S01]  /*01c0*/  UMOV UR4, 0x400 ;  /* 0x0000040000047882 */ /* 0x000fe20000000000 */
[----:B------:R-:W-:Y:S01]  /*01d0*/  UMOV UR5, 0x1 ;  /* 0x0000000100057882 */ /* 0x000fe20000000000 */
[----:B------:R-:W-:Y:S02]  /*01e0*/  UMOV UR6, 0x80 ;  /* 0x0000008000067882 */ /* 0x000fe40000000000 */
[----:B------:R-:W-:-:S04]  /*01f0*/  UIADD3 UR6, -UR6, 0x100000, URZ ;  /* 0x0010000006067890 */ /* 0x000fc8000fffe13f */
[----:B------:R-:W-:Y:S02]  /*0200*/  USHF.L.U32 UR7, UR6, 0xb, URZ ;  /* 0x0000000b06077899 */ /* 0x000fe4000800063f */
[----:B------:R-:W-:Y:S02]  /*0210*/  USHF.L.U32 UR6, UR6, 0x1, URZ ;  /* 0x0000000106067899 */ /* 0x000fe4000800063f */
[----:B0-----:R-:W-:Y:S02]  /*0220*/  ULEA UR8, UR8, UR4, 0x18 ;  /* 0x0000000408087291 */ /* 0x001fe4000f8ec03f */
[----:B------:R-:W-:-:S04]  /*0230*/  UIADD3 UR4, -UR5, 0x100000, URZ ;  /* 0x0010000005047890 */ /* 0x000fc8000fffe13f */
[----:B------:R-:W-:Y:S02]  /*0240*/  USHF.L.U32 UR5, UR4, 0xb, URZ ;  /* 0x0000000b04057899 */ /* 0x000fe4000800063f */
[----:B------:R-:W-:Y:S01]  /*0250*/  USHF.L.U32 UR4, UR4, 0x1, URZ ;  /* 0x0000000104047899 */ /* 0x000fe2000800063f */
[----:B------:R-:W0:Y:S11]  /*0260*/  FENCE.VIEW.ASYNC.S ;  /* 0x00000000000073c6 */ /* 0x000e360000000000 */
[----:B0-----:R0:W1:Y:S01]  /*0270*/  SYNCS.EXCH.64 URZ, [UR8+0x36000], UR4 ;  /* 0x03600004083f75b2 */ /* 0x0010620008000100 */
[----:B------:R0:W2:Y:S01]  /*0280*/  SYNCS.EXCH.64 URZ, [UR8+0x36048], UR6 ;  /* 0x03604806083f75b2 */ /* 0x0000a20008000100 */
[----:B------:R0:W3:Y:S01]  /*0290*/  SYNCS.EXCH.64 URZ, [UR8+0x36008], UR4 ;  /* 0x03600804083f75b2 */ /* 0x0000e20008000100 */
[----:B------:R0:W4:Y:S01]  /*02a0*/  SYNCS.EXCH.64 URZ, [UR8+0x36050], UR6 ;  /* 0x03605006083f75b2 */ /* 0x0001220008000100 */
[----:B------:R0:W0:Y:S01]  /*02b0*/  SYNCS.EXCH.64 URZ, [UR8+0x36010], UR4 ;  /* 0x03601004083f75b2 */ /* 0x0000220008000100 */
        /* <DEDUP_REMOVED lines=13> */
[----:B------:R-:W-:Y:S01]  /*0390*/  NOP ;  /* 0x0000000000007918 */ /* 0x000fe20000000000 */
.L_x_3:
[----:B0-----:R-:W-:Y:S05]  /*03a0*/  BSYNC B0 ;  /* 0x0000000000007941 */ /* 0x001fea0003800000 */
.L_x_2:
[----:B------:R-:W-:Y:S01]  /*03b0*/  ULDC.64 UR4, c[0x0][0x618] ;  /* 0x0001860000047ab9 */ /* 0x000fe20000000a00 */
[----:B------:R-:W-:Y:S01]  /*03c0*/  LOP3.LUT R3, R3, 0xfffffffc, RZ, 0xc0, !PT ;  /* 0xfffffffc03037812 */ /* 0x000fe200078ec0ff */
[----:B------:R-:W-:Y:S01]  /*03d0*/  NOP ;  /* 0x0000000000007918 */ /* 0x000fe20000000000 */
[----:B------:R-:W-:Y:S01]  /*03e0*/  ISETP.NE.U32.AND P0, PT, RZ, UR4, PT ;  /* 0x00000004ff007c0c */ /* 0x000fe2000bf05070 */
[----:B------:R-:W-:Y:S01]  /*03f0*/  NOP ;  /* 0x0000000000007918 */ /* 0x000fe20000000000 */
[----:B-1234-:R-:W-:Y:S01]  /*0400*/  BAR.SYNC.DEFER_BLOCKING 0x0 ;  /* 0x0000000000007b1d */ /* 0x01efe20000010000 */
[----:B------:R-:W-:Y:S01]  /*0410*/  IMAD.IADD R6, R2, 0x1, -R3 ;  /* 0x0000000102067824 */ /* 0x000fe200078e0a03 */
[----:B------:R-:W-:Y:S02]  /*0420*/  ISETP.NE.AND.EX P0, PT, RZ, UR5, PT, P0 ;  /* 0x00000005ff007c0c */ /* 0x000fe4000bf05300 */
[C---:B------:R-:W-:Y:S02]  /*0430*/  ISETP.NE.AND P2, PT, R7.reuse, 0x1, PT ;  /* 0x000000010700780c */ /* 0x040fe40003f45270 */
[----:B------:R-:W-:Y:S01]  /*0440*/  LOP3.LUT P1, RZ, R7, R6, RZ, 0xfc, !PT ;  /* 0x0000000607ff7212 */ /* 0x000fe2000782fcff */
[----:B------:R-:W-:-:S03]  /*0450*/  ULDC.64 UR12, c[0x0][0x208] ;  /* 0x00008200000c7ab9 */ /* 0x000fc60000000a00 */
[----:B------:R-:W-:-:S04]  /*0460*/  SEL R2, RZ, 0x1, P1 ;  /* 0x00000001ff027807 */ /* 0x000fc80000800000 */
[----:B------:R-:W-:Y:S01]  /*0470*/  SEL R2, R2, 0x2, P2 ;  /* 0x0000000202027807 */ /* 0x000fe20001000000 */
[----:B------:R-:W-:Y:S06]  /*0480*/  @!P0 BRA `(.L_x_4) ;  /* 0x00000000001c8947 */ /* 0x000fec0003800000 */
[----:B------:R-:W0:Y:S02]  /*0490*/  LDC.64 R4, c[0x0][0x618] ;  /* 0x00018600ff047b82 */ /* 0x000e240000000a00 */
[----:B0-----:R-:W2:Y:S02]  /*04a0*/  LDG.E.64 R4, desc[UR12][R4.64] ;  /* 0x0000000c04047981 */ /* 0x001ea4000c1e1b00 */
[----:B--2---:R-:W-:-:S04]  /*04b0*/  ISETP.NE.U32.AND P0, PT, R4, RZ, PT ;  /* 0x000000ff0400720c */ /* 0x004fc80003f05070 */
[----:B------:R-:W-:-:S13]  /*04c0*/  ISETP.NE.AND.EX P0, PT, R5, RZ, PT, P0 ;  /* 0x000000ff0500720c */ /* 0x000fda0003f05300 */
[----:B------:R-:W-:Y:S05]  /*04d0*/  @!P0 BRA `(.L_x_4) ;  /* 0x0000000000088947 */ /* 0x000fea0003800000 */
[----:B------:R2:W5:Y:S01]  /*04e0*/  LD.E R0, desc[UR12][R4.64] ;  /* 0x0000000c04007980 */ /* 0x000562000c101900 */
[----:B------:R-:W-:Y:S05]  /*04f0*/  BRA `(.L_x_5) ;  /* 0x0000000000207947 */ /* 0x000fea0003800000 */
.L_x_4:
[----:B------:R-:W-:Y:S02]  /*0500*/  ULDC.64 UR4, c[0x0][0x608] ;  /* 0x0001820000047ab9 */ /* 0x000fe40000000a00 */
[----:B------:R-:W-:-:S04]  /*0510*/  ISETP.NE.U32.AND P0, PT, RZ, UR4, PT ;  /* 0x00000004ff007c0c */ /* 0x000fc8000bf05070 */
[----:B------:R-:W-:-:S13]  /*0520*/  ISETP.NE.AND.EX P0, PT, RZ, UR5, PT, P0 ;  /* 0x00000005ff007c0c */ /* 0x000fda000bf05300 */
[----:B------:R-:W-:Y:S05]  /*0530*/  @!P0 BRA `(.L_x_6) ;  /* 0x00000000000c8947 */ /* 0x000fea0003800000 */
[----:B------:R-:W0:Y:S02]  /*0540*/  LDC.64 R4, c[0x0][0x608] ;  /* 0x00018200ff047b82 */ /* 0x000e240000000a00 */
[----:B0-----:R0:W5:Y:S01]  /*0550*/  LDG.E R0, desc[UR12][R4.64] ;  /* 0x0000000c04007981 */ /* 0x001162000c1e1900 */
[----:B------:R-:W-:Y:S05]  /*0560*/  BRA `(.L_x_5) ;  /* 0x0000000000047947 */ /* 0x000fea0003800000 */
.L_x_6:
[----:B------:R-:W1:Y:S02]  /*0570*/  LDC R0, c[0x0][0x600] ;  /* 0x00018000ff007b82 */ /* 0x000e640000000800 */
.L_x_5:
[----:B------:R-:W-:Y:S02]  /*0580*/  ULDC.64 UR4, c[0x0][0x620] ;  /* 0x0001880000047ab9 */ /* 0x000fe40000000a00 */
[----:B------:R-:W-:-:S04]  /*0590*/  ISETP.NE.U32.AND P0, PT, RZ, UR4, PT ;  /* 0x00000004ff007c0c */ /* 0x000fc8000bf05070 */
[----:B------:R-:W-:-:S13]  /*05a0*/  ISETP.NE.AND.EX P0, PT, RZ, UR5, PT, P0 ;  /* 0x00000005ff007c0c */ /* 0x000fda000bf05300 */
[----:B------:R-:W-:Y:S05]  /*05b0*/  @!P0 BRA `(.L_x_7) ;  /* 0x00000000001c8947 */ /* 0x000fea0003800000 */
[----:B0-2---:R-:W0:Y:S02]  /*05c0*/  LDC.64 R4, c[0x0][0x620] ;  /* 0x00018800ff047b82 */ /* 0x005e240000000a00 */
[----:B0-----:R-:W2:Y:S02]  /*05d0*/  LDG.E.64 R4, desc[UR12][R4.64] ;  /* 0x0000000c04047981 */ /* 0x001ea4000c1e1b00 */
[----:B--2---:R-:W-:-:S04]  /*05e0*/  ISETP.NE.U32.AND P0, PT, R4, RZ, PT ;  /* 0x000000ff0400720c */ /* 0x004fc80003f05070 */
[----:B------:R-:W-:-:S13]  /*05f0*/  ISETP.NE.AND.EX P0, PT, R5, RZ, PT, P0 ;  /* 0x000000ff0500720c */ /* 0x000fda0003f05300 */
[----:B------:R-:W-:Y:S05]  /*0600*/  @!P0 BRA `(.L_x_7) ;  /* 0x0000000000088947 */ /* 0x000fea0003800000 */
[----:B------:R0:W5:Y:S01]  /*0610*/  LD.E R3, desc[UR12][R4.64] ;  /* 0x0000000c04037980 */ /* 0x000162000c101900 */
[----:B------:R-:W-:Y:S05]  /*0620*/  BRA `(.L_x_8) ;  /* 0x0000000000207947 */ /* 0x000fea0003800000 */
.L_x_7:
[----:B------:R-:W-:Y:S02]  /*0630*/  ULDC.64 UR4, c[0x0][0x610] ;  /* 0x0001840000047ab9 */ /* 0x000fe40000000a00 */
[----:B------:R-:W-:-:S04]  /*0640*/  ISETP.NE.U32.AND P0, PT, RZ, UR4, PT ;  /* 0x00000004ff007c0c */ /* 0x000fc8000bf05070 */
[----:B------:R-:W-:-:S13]  /*0650*/  ISETP.NE.AND.EX P0, PT, RZ, UR5, PT, P0 ;  /* 0x00000005ff007c0c */ /* 0x000fda000bf05300 */
[----:B------:R-:W-:Y:S05]  /*0660*/  @!P0 BRA `(.L_x_9) ;  /* 0x00000000000c8947 */ /* 0x000fea0003800000 */
[----:B0-2---:R-:W0:Y:S02]  /*0670*/  LDC.64 R4, c[0x0][0x610] ;  /* 0x00018400ff047b82 */ /* 0x005e240000000a00 */
[----:B0-----:R4:W5:Y:S01]  /*0680*/  LDG.E R3, desc[UR12][R4.64] ;  /* 0x0000000c04037981 */ /* 0x001962000c1e1900 */
[----:B------:R-:W-:Y:S05]  /*0690*/  BRA `(.L_x_8) ;  /* 0x0000000000047947 */ /* 0x000fea0003800000 */
.L_x_9:
[----:B------:R-:W3:Y:S02]  /*06a0*/  LDC R3, c[0x0][0x604] ;  /* 0x00018100ff037b82 */ /* 0x000ee40000000800 */
.L_x_8:
[----:B0-2-4-:R-:W0:Y:S01]  /*06b0*/  LDC R4, c[0x0][0x3e8] ;  /* 0x0000fa00ff047b82 */ /* 0x015e220000000800 */
[----:B------:R-:W2:Y:S01]  /*06c0*/  S2R R5, SR_CTAID.X ;  /* 0x0000000000057919 */ /* 0x000ea20000002500 */
[----:B------:R-:W-:Y:S01]  /*06d0*/  ULDC UR4, c[0x0][0x3dc] ;  /* 0x0000f70000047ab9 */ /* 0x000fe20000000800 */
[----:B------:R-:W-:Y:S01]  /*06e0*/  ISETP.NE.AND P0, PT, R7, RZ, PT ;  /* 0x000000ff0700720c */ /* 0x000fe20003f05270 */
[----:B------:R-:W-:Y:S01]  /*06f0*/  UIADD3 UR4, UR4, 0x3f, URZ ;  /* 0x0000003f04047890 */ /* 0x000fe2000fffe03f */
[----:B------:R-:W4:Y:S01]  /*0700*/  S2R R9, SR_CTAID.Y ;  /* 0x0000000000097919 */ /* 0x000f220000002600 */
[----:B------:R-:W-:Y:S02]  /*0710*/  ULDC.64 UR6, c[0x0][0x3e0] ;  /* 0x0000f80000067ab9 */ /* 0x000fe40000000a00 */
[----:B------:R-:W-:Y:S02]  /*0720*/  USHF.R.S32.HI UR5, URZ, 0x1f, UR4 ;  /* 0x0000001f3f057899 */ /* 0x000fe40008011404 */
[----:B------:R-:W-:-:S02]  /*0730*/  UIMAD UR6, UR7, UR6, URZ ;  /* 0x00000006070672a4 */ /* 0x000fc4000f8e023f */
[----:B------:R-:W-:-:S04]  /*0740*/  ULEA.HI UR5, UR5, UR4, URZ, 0x6 ;  /* 0x0000000405057291 */ /* 0x000fc8000f8f303f */
[----:B------:R-:W-:Y:S01]  /*0750*/  USHF.R.S32.HI UR15, URZ, 0x6, UR5 ;  /* 0x000000063f0f7899 */ /* 0x000fe20008011405 */
[----:B0-----:R-:W-:-:S05]  /*0760*/  IMAD R4, R4, UR6, RZ ;  /* 0x0000000604047c24 */ /* 0x001fca000f8e02ff */
[----:B------:R-:W-:Y:S01]  /*0770*/  IMAD R4, R4, UR15, RZ ;  /* 0x0000000f04047c24 */ /* 0x000fe2000f8e02ff */
[----:B--2-4-:R-:W-:Y:S06]  /*0780*/  @!P0 BRA `(.L_x_10) ;  /* 0x00000054000c8947 */ /* 0x014fec0003800000 */
[----:B------:R-:W-:-:S13]  /*0790*/  ISETP.NE.AND P0, PT, R7, 0x1, PT ;  /* 0x000000010700780c */ /* 0x000fda0003f05270 */
[----:B------:R-:W-:Y:S05]  /*07a0*/  @P0 EXIT ;  /* 0x000000000000094d */ /* 0x000fea0003800000 */
[----:B------:R-:W-:Y:S01]  /*07b0*/  ISETP.GE.AND P0, PT, R4, 0x1, PT ;  /* 0x000000010400780c */ /* 0x000fe20003f06270 */
[----:B------:R-:W-:Y:S01]  /*07c0*/  UMOV UR4, URZ ;  /* 0x0000003f00047c82 */ /* 0x000fe20008000000 */
[----:B------:R-:W-:Y:S02]  /*07d0*/  CS2R R86, SRZ ;  /* 0x0000000000567805 */ /* 0x000fe4000001ff00 */
[----:B------:R-:W-:Y:S02]  /*07e0*/  CS2R R24, SRZ ;  /* 0x0000000000187805 */ /* 0x000fe4000001ff00 */
[----:B------:R-:W-:Y:S02]  /*07f0*/  CS2R R26, SRZ ;  /* 0x00000000001a7805 */ /* 0x000fe4000001ff00 */
[----:B------:R-:W-:Y:S02]  /*0800*/  CS2R R28, SRZ ;  /* 0x00000000001c7805 */ /* 0x000fe4000001ff00 */
[----:B------:R-:W-:-:S02]  /*0810*/  CS2R R30, SRZ ;  /* 0x00000000001e7805 */ /* 0x000fc4000001ff00 */
[----:B------:R-:W-:Y:S02]  /*0820*/  CS2R R32, SRZ ;  /* 0x0000000000207805 */ /* 0x000fe4000001ff00 */
        /* <DEDUP_REMOVED lines=25> */
[----:B------:R-:W-:Y:S01]  /*09c0*/  CS2R R84, SRZ ;  /* 0x0000000000547805 */ /* 0x000fe2000001ff00 */
[----:B------:R-:W-:Y:S06]  /*09d0*/  @!P0 BRA `(.L_x_11) ;  /* 0x0000000000a88947 */ /* 0x000fec0003800000 */
[----:B------:R-:W-:-:S04]  /*09e0*/  LOP3.LUT R5, R2, 0x1, RZ, 0xfc, !PT ;  /* 0x0000000102057812 */ /* 0x000fc800078efcff */
[----:B------:R-:W-:-:S13]  /*09f0*/  ISETP.NE.AND P0, PT, R5, 0x3, PT ;  /* 0x000000030500780c */ /* 0x000fda0003f05270 */
[----:B------:R-:W-:Y:S05]  /*0a00*/  @!P0 BRA `(.L_x_12) ;  /* 0x0000000000048947 */ /* 0x000fea0003800000 */
[----:B------:R-:W-:Y:S01]  /*0a10*/  BPT.TRAP 0x1 ;  /* 0x000000040000795c */ /* 0x000fe20000300000 */
.L_x_12:
[----:B------:R-:W0:Y:S01]  /*0a20*/  S2UR UR5, SR_CgaCtaId ;  /* 0x00000000000579c3 */ /* 0x000e220000008800 */
[----:B------:R-:W-:Y:S01]  /*0a30*/  SHF.L.U32 R5, RZ, 0x1f, RZ ;  /* 0x0000001fff057819 */ /* 0x000fe200000006ff */
[----:B------:R-:W-:Y:S02]  /*0a40*/  UMOV UR4, 0x400 ;  /* 0x0000040000047882 */ /* 0x000fe40000000000 */
[----:B0-----:R-:W-:-:S12]  /*0a50*/  ULEA UR4, UR5, UR4, 0x18 ;  /* 0x0000000405047291 */ /* 0x001fd8000f8ec03f */
.L_x_13:
[----:B0-----:R-:W-:-:S04]  /*0a60*/  IMAD.U32 R6, RZ, RZ, UR4 ;  /* 0x00000004ff067e24 */ /* 0x001fc8000f8e00ff */
[----:B------:R0:W2:Y:S03]  /*0a70*/  SYNCS.PHASECHK.TRANS64.TRYWAIT P0, [R6+URZ+0x36000], R5 ;  /* 0x03600005060075a7 */ /* 0x0000a6000800017f */
[----:B--2---:R-:W-:Y:S05]  /*0a80*/  @!P0 NANOSLEEP.SYNCS 0x989680 ;  /* 0x009896800000895d */ /* 0x004fea0003900000 */
[----:B------:R-:W2:Y:S02]  /*0a90*/  @!P0 SYNCS.PHASECHK.TRANS64 P0, [R6+URZ+0x36000], R5 ;  /* 0x03600005060085a7 */ /* 0x000ea4000800007f */
[----:B--2---:R-:W-:Y:S05]  /*0aa0*/  @!P0 BRA `(.L_x_13) ;  /* 0xfffffffc00ec8947 */ /* 0x004fea000383ffff */
[----:B------:R-:W-:Y:S01]  /*0ab0*/  UIADD3 UR5, UR4, 0x12000, URZ ;  /* 0x0001200004057890 */ /* 0x000fe2000fffe03f */
[----:B------:R-:W-:Y:S01]  /*0ac0*/  WARPGROUP.ARRIVE ;  /* 0x00000000000079c5 */ /* 0x000fe20000000000 */
[----:B------:R-:W-:Y:S02]  /*0ad0*/  USHF.R.U32.HI UR4, URZ, 0x4, UR4 ;  /* 0x000000043f047899 */ /* 0x000fe40008011604 */
[----:B------:R-:W-:Y:S02]  /*0ae0*/  USHF.R.U32.HI UR5, URZ, 0x4, UR5 ;  /* 0x000000043f057899 */ /* 0x000fe40008011605 */
[----:B------:R-:W-:Y:S02]  /*0af0*/  ULOP3.LUT UR4, UR4, 0x3fff, URZ, 0xc0, !UPT ;  /* 0x00003fff04047892 */ /* 0x000fe4000f8ec03f */
[----:B------:R-:W-:Y:S02]  /*0b00*/  ULOP3.LUT UR5, UR5, 0x3fff, URZ, 0xc0, !UPT ;  /* 0x00003fff05057892 */ /* 0x000fe4000f8ec03f */
[----:B------:R-:W-:-:S02]  /*0b10*/  ULOP3.LUT UR9, UR4, 0x10000, URZ, 0xfc, !UPT ;  /* 0x0001000004097892 */ /* 0x000fc4000f8efc3f */
[----:B------:R-:W-:Y:S01]  /*0b20*/  ULOP3.LUT UR8, UR5, 0x10000, URZ, 0xfc, !UPT ;  /* 0x0001000005087892 */ /* 0x000fe2000f8efc3f */
[----:B------:R-:W-:Y:S02]  /*0b30*/  UMOV UR7, 0x40000040 ;  /* 0x4000004000077882 */ /* 0x000fe40000000000 */
[----:B------:R-:W-:Y:S02]  /*0b40*/  UMOV UR5, 0x40000040 ;  /* 0x4000004000057882 */ /* 0x000fe40000000000 */
[----:B------:R-:W-:Y:S02]  /*0b50*/  UMOV UR4, UR9 ;  /* 0x0000000900047c82 */ /* 0x000fe40008000000 */
[----:B------:R-:W-:Y:S02]  /*0b60*/  UMOV UR6, UR8 ;  /* 0x0000000800067c82 */ /* 0x000fe40008000000 */
[----:B------:R-:W-:Y:S01]  /*0b70*/  HGMMA.64x128x16.F32 R24, gdesc[UR4], RZ, !UPT ;  /* 0x01e00000041879f0 */ /* 0x000fe2000c7008ff */
[----:B------:R-:W-:-:S02]  /*0b80*/  UIADD3 UR4, UR9, 0x2, URZ ;  /* 0x0000000209047890 */ /* 0x000fc4000fffe03f */
[----:B------:R-:W-:Y:S01]  /*0b90*/  UIADD3 UR6, UR8, 0x2, URZ ;  /* 0x0000000208067890 */ /* 0x000fe2000fffe03f */
[----:B------:R-:W-:Y:S01]  /*0ba0*/  UMOV UR5, 0x40000040 ;  /* 0x4000004000057882 */ /* 0x000fe20000000000 */
[----:B------:R-:W-:-:S07]  /*0bb0*/  UMOV UR7, 0x40000040 ;  /* 0x4000004000077882 */ /* 0x000fce0000000000 */
[----:B------:R-:W-:Y:S01]  /*0bc0*/  HGMMA.64x128x16.F32 R24, gdesc[UR4], R24 ;  /* 0x01e00000041879f0 */ /* 0x000fe20008700818 */
[----:B------:R-:W-:Y:S02]  /*0bd0*/  UIADD3 UR4, UR9, 0x4, URZ ;  /* 0x0000000409047890 */ /* 0x000fe4000fffe03f */
        /* <DEDUP_REMOVED lines=8> */
[----:B------:R-:W-:Y:S01]  /*0c60*/  HGMMA.64x128x16.F32 R24, gdesc[UR4], R24, gsb0 ;  /* 0x01e00000041879f0 */ /* 0x000fe20008000818 */
[----:B------:R-:W-:-:S05]  /*0c70*/  UMOV UR4, 0x1 ;  /* 0x0000000100047882 */ /* 0x000fca0000000000 */
.L_x_11:
[----:B0-----:R-:W-:-:S05]  /*0c80*/  VIMNMX R5, R4, 0x1, PT ;  /* 0x0000000104057848 */ /* 0x001fca0003fe0100 */
[----:B------:R-:W-:-:S05]  /*0c90*/  IMAD.IADD R6, R4, 0x1, -R5 ;  /* 0x0000000104067824 */ /* 0x000fca00078e0a05 */
[----:B------:R-:W-:-:S13]  /*0ca0*/  ISETP.GE.AND P0, PT, R6, 0x1, PT ;  /* 0x000000010600780c */ /* 0x000fda0003f06270 */
[----:B------:R-:W-:Y:S05]  /*0cb0*/  @!P0 BRA `(.L_x_14) ;  /* 0x0000000400188947 */ /* 0x000fea0003800000 */
[----:B------:R-:W0:Y:S01]  /*0cc0*/  S2UR UR6, SR_CgaCtaId ;  /* 0x00000000000679c3 */ /* 0x000e220000008800 */
[----:B------:R-:W-:Y:S01]  /*0cd0*/  UMOV UR5, 0x400 ;  /* 0x0000040000057882 */ /* 0x000fe20000000000 */
[----:B------:R-:W-:Y:S01]  /*0ce0*/  LOP3.LUT R10, R2, 0x1, RZ, 0xfc, !PT ;  /* 0x00000001020a7812 */ /* 0x000fe200078efcff */
[----:B------:R-:W-:Y:S01]  /*0cf0*/  IMAD.MOV.U32 R9, RZ, RZ, RZ ;  /* 0x000000ffff097224 */ /* 0x000fe200078e00ff */
[----:B------:R-:W-:Y:S01]  /*0d00*/  UISETP.NE.U32.AND UP0, UPT, UR4, URZ, UPT ;  /* 0x0000003f0400728c */ /* 0x000fe2000bf05070 */
[----:B------:R-:W-:Y:S01]  /*0d10*/  IMAD.MOV.U32 R5, RZ, RZ, R6 ;  /* 0x000000ffff057224 */ /* 0x000fe200078e0006 */
[----:B0-----:R-:W-:-:S04]  /*0d20*/  ULEA UR14, UR6, UR5, 0x18 ;  /* 0x00000005060e7291 */ /* 0x001fc8000f8ec03f */
[----:B------:R-:W-:Y:S02]  /*0d30*/  UIADD3 UR6, UR14, 0x12000, URZ ;  /* 0x000120000e067890 */ /* 0x000fe4000fffe03f */
[----:B------:R-:W-:Y:S02]  /*0d40*/  USHF.R.U32.HI UR5, URZ, 0x4, UR14 ;  /* 0x000000043f057899 */ /* 0x000fe4000801160e */
[----:B------:R-:W-:Y:S02]  /*0d50*/  USHF.R.U32.HI UR6, URZ, 0x4, UR6 ;  /* 0x000000043f067899 */ /* 0x000fe40008011606 */
[----:B------:R-:W-:Y:S02]  /*0d60*/  ULOP3.LUT UR5, UR5, 0x3fff, URZ, 0xc0, !UPT ;  /* 0x00003fff05057892 */ /* 0x000fe4000f8ec03f */
[----:B------:R-:W-:Y:S02]  /*0d70*/  ULOP3.LUT UR6, UR6, 0x3fff, URZ, 0xc0, !UPT ;  /* 0x00003fff06067892 */ /* 0x000fe4000f8ec03f */
[----:B------:R-:W-:-:S02]  /*0d80*/  ULOP3.LUT UR15, UR5, 0x10000, URZ, 0xfc, !UPT ;  /* 0x00010000050f7892 */ /* 0x000fc4000f8efc3f */
[----:B------:R-:W-:Y:S01]  /*0d90*/  ULOP3.LUT UR16, UR6, 0x10000, URZ, 0xfc, !UPT ;  /* 0x0001000006107892 */ /* 0x000fe2000f8efc3f */
[----:B------:R-:W-:-:S11]  /*0da0*/  UMOV UR5, URZ ;  /* 0x0000003f00057c82 */ /* 0x000fd60008000000 */
.L_x_19:
[----:B------:R-:W-:-:S13]  /*0db0*/  ISETP.NE.AND P1, PT, R10, 0x3, PT ;  /* 0x000000030a00780c */ /* 0x000fda0003f25270 */
[----:B0-----:R-:W-:Y:S05]  /*0dc0*/  @!P1 BRA `(.L_x_15) ;  /* 0x0000000000049947 */ /* 0x001fea0003800000 */
[----:B------:R-:W-:Y:S01]  /*0dd0*/  BPT.TRAP 0x1 ;  /* 0x000000040000795c */ /* 0x000fe20000300000 */
.L_x_15:
[----:B------:R-:W-:Y:S01]  /*0de0*/  SHF.L.U32 R7, R9, 0x1f, RZ ;  /* 0x0000001f09077819 */ /* 0x000fe200000006ff */
[----:B------:R-:W-:-:S12]  /*0df0*/  ULEA UR6, UR4, UR14, 0x3 ;  /* 0x0000000e04067291 */ /* 0x000fd8000f8e183f */
.L_x_16:
[----:B0-----:R-:W-:-:S04]  /*0e00*/  IMAD.U32 R8, RZ, RZ, UR6 ;  /* 0x00000006ff087e24 */ /* 0x001fc8000f8e00ff */
[----:B------:R0:W2:Y:S03]  /*0e10*/  SYNCS.PHASECHK.TRANS64.TRYWAIT P0, [R8+URZ+0x36000], R7 ;  /* 0x03600007080075a7 */ /* 0x0000a6000800017f */
[----:B--2---:R-:W-:Y:S05]  /*0e20*/  @!P0 NANOSLEEP.SYNCS 0x989680 ;  /* 0x009896800000895d */ /* 0x004fea0003900000 */
[----:B------:R-:W2:Y:S02]  /*0e30*/  @!P0 SYNCS.PHASECHK.TRANS64 P0, [R8+URZ+0x36000], R7 ;  /* 0x03600007080085a7 */ /* 0x000ea4000800007f */
[----:B--2---:R-:W-:Y:S05]  /*0e40*/  @!P0 BRA `(.L_x_16) ;  /* 0xfffffffc00ec8947 */ /* 0x004fea000383ffff */
[----:B------:R-:W-:Y:S01]  /*0e50*/  ULEA UR6, UR4, UR15, 0x9 ;  /* 0x0000000f04067291 */ /* 0x000fe2000f8e483f */
[----:B------:R-:W-:Y:S01]  /*0e60*/  WARPGROUP.ARRIVE ;  /* 0x00000000000079c5 */ /* 0x000fe20000000000 */
[----:B------:R-:W-:Y:S01]  /*0e70*/  ULEA UR7, UR4, UR16, 0xa ;  /* 0x0000001004077291 */ /* 0x000fe2000f8e503f */
[----:B------:R-:W-:Y:S01]  /*0e80*/  UMOV UR9, 0x40000040 ;  /* 0x4000004000097882 */ /* 0x000fe20000000000 */
[----:B------:R-:W-:-:S03]  /*0e90*/  UMOV UR11, 0x40000040 ;  /* 0x40000040000b7882 */ /* 0x000fc60000000000 */
[----:B------:R-:W-:Y:S02]  /*0ea0*/  UMOV UR8, UR6 ;  /* 0x0000000600087c82 */ /* 0x000fe40008000000 */
[----:B------:R-:W-:Y:S02]  /*0eb0*/  UMOV UR10, UR7 ;  /* 0x00000007000a7c82 */ /* 0x000fe40008000000 */
[----:B------:R-:W-:Y:S01]  /*0ec0*/  HGMMA.64x128x16.F32 R24, gdesc[UR8], R24, UP0 ;  /* 0x01e00000081879f0 */ /* 0x000fe2000bf00818 */
        /* <DEDUP_REMOVED lines=14> */
[----:B------:R-:W-:Y:S03]  /*0fb0*/  HGMMA.64x128x16.F32 R24, gdesc[UR8], R24, gsb0 ;  /* 0x01e00000081879f0 */ /* 0x000fe60008000818 */
[----:B------:R-:W-:Y:S02]  /*0fc0*/  WARPGROUP.DEPBAR.LE gsb0, 0x1 ;  /* 0x00008000000079c5 */ /* 0x000fe40000010100 */
[----:B------:R-:W-:Y:S05]  /*0fd0*/  @!P1 BRA `(.L_x_17) ;  /* 0x0000000000049947 */ /* 0x000fea0003800000 */
[----:B------:R-:W-:Y:S01]  /*0fe0*/  BPT.TRAP 0x1 ;  /* 0x000000040000795c */ /* 0x000fe20000300000 */
.L_x_17:
[----:B------:R-:W-:Y:S01]  /*0ff0*/  ULEA UR6, UR5, UR14, 0x3 ;  /* 0x0000000e05067291 */ /* 0x000fe2000f8e183f */
[----:B------:R-:W-:-:S03]  /*1000*/  ISETP.GT.U32.AND P0, PT, R2, 0x1, PT ;  /* 0x000000010200780c */ /* 0x000fc60003f04070 */
[----:B------:R-:W-:-:S04]  /*1010*/  UIADD3 UR6, UR6, 0x36048, URZ ;  /* 0x0003604806067890 */ /* 0x000fc8000fffe03f */
[----:B------:R-:W-:-:S09]  /*1020*/  UPRMT UR6, URZ, 0x654, UR6 ;  /* 0x000006543f067896 */ /* 0x000fd20008000006 */
[----:B------:R-:W-:Y:S01]  /*1030*/  SYNCS.ARRIVE.TRANS64.RED.A1T0 RZ, [UR6], RZ ;  /* 0x000000ffffff79a7 */ /* 0x000fe20008100406 */
[----:B------:R-:W-:Y:S05]  /*1040*/  @P0 BRA `(.L_x_18) ;  /* 0x0000000000040947 */ /* 0x000fea0003800000 */
[----:B------:R-:W-:Y:S01]  /*1050*/  BPT.TRAP 0x1 ;  /* 0x000000040000795c */ /* 0x000fe20000300000 */
.L_x_18:
[----:B------:R-:W-:Y:S01]  /*1060*/  UIADD3 UR4, UR4, 0x1, URZ ;  /* 0x0000000104047890 */ /* 0x000fe2000fffe03f */
[C---:B------:R-:W-:Y:S01]  /*1070*/  ISETP.GT.AND P0, PT, R5.reuse, 0x1, PT ;  /* 0x000000010500780c */ /* 0x040fe20003f04270 */
[----:B------:R-:W-:Y:S01]  /*1080*/  UIADD3 UR5, UR5, 0x1, URZ ;  /* 0x0000000105057890 */ /* 0x000fe2000fffe03f */
[----:B------:R-:W-:Y:S01]  /*1090*/  VIADD R5, R5, 0xffffffff ;  /* 0xffffffff05057836 */ /* 0x000fe20000000000 */
[----:B------:R-:W-:Y:S02]  /*10a0*/  UISETP.NE.AND UP0, UPT, UR4, 0x9, UPT ;  /* 0x000000090400788c */ /* 0x000fe4000bf05270 */
[----:B------:R-:W-:Y:S02]  /*10b0*/  UISETP.NE.AND UP1, UPT, UR5, 0x9, UPT ;  /* 0x000000090500788c */ /* 0x000fe4000bf25270 */
[----:B------:R-:W-:Y:S02]  /*10c0*/  USEL UR6, URZ, 0x1, UP0 ;  /* 0x000000013f067887 */ /* 0x000fe40008000000 */
[----:B------:R-:W-:-:S02]  /*10d0*/  USEL UR4, UR4, URZ, UP0 ;  /* 0x0000003f04047287 */ /* 0x000fc40008000000 */
[----:B------:R-:W-:Y:S02]  /*10e0*/  USEL UR5, UR5, URZ, UP1 ;  /* 0x0000003f05057287 */ /* 0x000fe40008800000 */
[----:B------:R-:W-:Y:S01]  /*10f0*/  UPLOP3.LUT UP0, UPT, UPT, UPT, UPT, 0x80, 0x0 ;  /* 0x000000000000789c */ /* 0x000fe20003f0f070 */
[----:B------:R-:W-:Y:S01]  /*1100*/  LOP3.LUT R9, R9, UR6, RZ, 0x3c, !PT ;  /* 0x0000000609097c12 */ /* 0x000fe2000f8e3cff */
[----:B------:R-:W-:Y:S09]  /*1110*/  @P0 BRA `(.L_x_19) ;  /* 0xfffffffc00240947 */ /* 0x000ff2000383ffff */
.L_x_14:
[----:B------:R-:W-:Y:S01]  /*1120*/  ISETP.GE.AND P0, PT, R4, 0x1, PT ;  /* 0x000000010400780c */ /* 0x000fe20003f06270 */
[----:B------:R-:W-:-:S12]  /*1130*/  WARPGROUP.DEPBAR.LE gsb0, 0x0 ;  /* 0x00008000000079c5 */ /* 0x000fd80000010000 */
[----:B------:R-:W-:Y:S05]  /*1140*/  @!P0 BRA `(.L_x_20) ;  /* 0x0000000000448947 */ /* 0x000fea0003800000 */
[----:B------:R-:W-:-:S04]  /*1150*/  LOP3.LUT R4, R2, 0x1, RZ, 0xfc, !PT ;  /* 0x0000000102047812 */ /* 0x000fc800078efcff */
[----:B------:R-:W-:-:S13]  /*1160*/  ISETP.NE.AND P0, PT, R4, 0x3, PT ;  /* 0x000000030400780c */ /* 0x000fda0003f05270 */
[----:B------:R-:W-:Y:S05]  /*1170*/  @!P0 BRA `(.L_x_21) ;  /* 0x0000000000048947 */ /* 0x000fea0003800000 */
[----:B------:R-:W-:Y:S01]  /*1180*/  BPT.TRAP 0x1 ;  /* 0x000000040000795c */ /* 0x000fe20000300000 */
.L_x_21:
[----:B0-----:R-:W0:Y:S01]  /*1190*/  S2R R7, SR_CgaCtaId ;  /* 0x0000000000077919 */ /* 0x001e220000008800 */
[----:B------:R-:W-:Y:S01]  /*11a0*/  IMAD.WIDE.U32 R4, R6, 0x38e38e39, RZ ;  /* 0x38e38e3906047825 */ /* 0x000fe200078e00ff */
[----:B------:R-:W-:Y:S02]  /*11b0*/  MOV R4, 0x400 ;  /* 0x0000040000047802 */ /* 0x000fe40000000f00 */
[----:B------:R-:W-:Y:S02]  /*11c0*/  ISETP.GT.U32.AND P0, PT, R2, 0x1, PT ;  /* 0x000000010200780c */ /* 0x000fe40003f04070 */
[----:B------:R-:W-:-:S05]  /*11d0*/  SHF.R.U32.HI R5, RZ, 0x1, R5 ;  /* 0x00000001ff057819 */ /* 0x000fca0000011605 */
[----:B------:R-:W-:Y:S01]  /*11e0*/  IMAD R6, R5, -0x9, R6 ;  /* 0xfffffff705067824 */ /* 0x000fe200078e0206 */
[----:B0-----:R-:W-:-:S05]  /*11f0*/  LEA R7, R7, R4, 0x18 ;  /* 0x0000000407077211 */ /* 0x001fca00078ec0ff */
[----:B------:R-:W-:-:S04]  /*1200*/  IMAD R6, R6, 0x8, R7 ;  /* 0x0000000806067824 */ /* 0x000fc800078e0207 */
[----:B------:R-:W-:-:S05]  /*1210*/  VIADD R6, R6, 0x36048 ;  /* 0x0003604806067836 */ /* 0x000fca0000000000 */
[----:B------:R-:W-:-:S04]  /*1220*/  PRMT R6, RZ, 0x654, R6 ;  /* 0x00000654ff067816 */ /* 0x000fc80000000006 */
[----:B------:R2:W-:Y:S01]  /*1230*/  SYNCS.ARRIVE.TRANS64.RED.A1T0 RZ, [R6+URZ], RZ ;  /* 0x000000ff06ff79a7 */ /* 0x0005e2000810043f */
[----:B------:R-:W-:Y:S05]  /*1240*/  @P0 BRA `(.L_x_20) ;  /* 0x0000000000040947 */ /* 0x000fea0003800000 */
[----:B------:R-:W-:Y:S01]  /*1250*/  BPT.TRAP 0x1 ;  /* 0x000000040000795c */ /* 0x000fe20000300000 */
.L_x_20:
[----:B------:R-:W4:Y:S01]  /*1260*/  S2R R5, SR_TID.X ;  /* 0x0000000000057919 */ /* 0x000f220000002100 */
[----:B------:R-:W-:Y:S01]  /*1270*/  ULDC.64 UR4, c[0x0][0x280] ;  /* 0x0000a00000047ab9 */ /* 0x000fe20000000a00 */
[----:B------:R-:W0:Y:S01]  /*1280*/  S2R R4, SR_CTAID.Y ;  /* 0x0000000000047919 */ /* 0x000e220000002600 */
[----:B------:R-:W1:Y:S01]  /*1290*/  S2R R15, SR_CTAID.X ;  /* 0x00000000000f7919 */ /* 0x000e620000002500 */
[----:B----4-:R-:W-:-:S04]  /*12a0*/  SHF.R.S32.HI R2, RZ, 0x1f, R5 ;  /* 0x0000001fff027819 */ /* 0x010fc80000011405 */
[----:B------:R-:W-:Y:S01]  /*12b0*/  LEA.HI R2, R2, R5, RZ, 0x7 ;  /* 0x0000000502027211 */ /* 0x000fe200078f38ff */
[----:B0-----:R-:W-:-:S03]  /*12c0*/  IMAD.SHL.U32 R4, R4, 0x80, RZ ;  /* 0x0000008004047824 */ /* 0x001fc600078e00ff */
[----:B------:R-:W-:Y:S01]  /*12d0*/  LOP3.LUT R2, R2, 0xffffff80, RZ, 0xc0, !PT ;  /* 0xffffff8002027812 */ /* 0x000fe200078ec0ff */
[----:B-1----:R-:W-:Y:S01]  /*12e0*/  IMAD.SHL.U32 R8, R15, 0x40, RZ ;  /* 0x000000400f087824 */ /* 0x002fe200078e00ff */
[----:B------:R-:W-:-:S03]  /*12f0*/  ISETP.GE.AND P0, PT, R4, UR5, PT ;  /* 0x0000000504007c0c */ /* 0x000fc6000bf06270 */
[----:B------:R-:W-:Y:S01]  /*1300*/  IMAD.IADD R2, R5, 0x1, -R2 ;  /* 0x0000000105027824 */ /* 0x000fe200078e0a02 */
[----:B------:R-:W-:-:S04]  /*1310*/  ISETP.GE.OR P0, PT, R8, UR4, P0 ;  /* 0x0000000408007c0c */ /* 0x000fc80008706670 */
[----:B------:R-:W-:-:S04]  /*1320*/  SHF.R.S32.HI R5, RZ, 0x1f, R2 ;  /* 0x0000001fff057819 */ /* 0x000fc80000011402 */
[----:B--2---:R-:W-:-:S04]  /*1330*/  LEA.HI R6, R5, R2, RZ, 0x2 ;  /* 0x0000000205067211 */ /* 0x004fc800078f10ff */
[--C-:B------:R-:W-:Y:S02]  /*1340*/  SHF.R.S32.HI R10, RZ, 0x2, R6.reuse ;  /* 0x00000002ff0a7819 */ /* 0x100fe40000011406 */
[----:B------:R-:W-:-:S04]  /*1350*/  SHF.R.S32.HI R7, RZ, 0x1f, R6 ;  /* 0x0000001fff077819 */ /* 0x000fc80000011406 */
[----:B------:R-:W-:-:S04]  /*1360*/  LEA.HI R7, R7, R10, RZ, 0x3 ;  /* 0x0000000a07077211 */ /* 0x000fc800078f18ff */
[----:B------:R-:W-:Y:S01]  /*1370*/  LOP3.LUT R11, R7, 0xfffffff8, RZ, 0xc0, !PT ;  /* 0xfffffff8070b7812 */ /* 0x000fe200078ec0ff */
[----:B------:R-:W-:Y:S06]  /*1380*/  @P0 EXIT ;  /* 0x000000000000094d */ /* 0x000fec0003800000 */
[----:B------:R-:W0:Y:S01]  /*1390*/  LDC.64 R16, c[0x0][0x658] ;  /* 0x00019600ff107b82 */ /* 0x000e220000000a00 */
[----:B------:R-:W-:Y:S01]  /*13a0*/  IMAD.IADD R10, R10, 0x1, -R11 ;  /* 0x000000010a0a7824 */ /* 0x000fe200078e0a0b */
[----:B------:R-:W-:Y:S02]  /*13b0*/  LOP3.LUT R7, R6, 0x7ffffffc, RZ, 0xc0, !PT ;  /* 0x7ffffffc06077812 */ /* 0x000fe400078ec0ff */
[----:B------:R-:W-:Y:S02]  /*13c0*/  LEA.HI R5, R5, R2, RZ, 0x5 ;  /* 0x0000000205057211 */ /* 0x000fe400078f28ff */
[----:B------:R-:W-:Y:S01]  /*13d0*/  SHF.R.S32.HI R11, RZ, 0x1f, R10 ;  /* 0x0000001fff0b7819 */ /* 0x000fe2000001140a */
[----:B------:R-:W-:Y:S01]  /*13e0*/  IMAD.IADD R7, R2, 0x1, -R7 ;  /* 0x0000000102077824 */ /* 0x000fe200078e0a07 */
[----:B------:R-:W-:Y:S02]  /*13f0*/  SHF.R.S32.HI R5, RZ, 0x5, R5 ;  /* 0x00000005ff057819 */ /* 0x000fe40000011405 */
[----:B---3-5:R-:W-:Y:S01]  /*1400*/  FSETP.NEU.AND P1, PT, R3, RZ, PT ;  /* 0x000000ff0300720b */ /* 0x028fe20003f2d000 */
[----:B------:R-:W-:-:S02]  /*1410*/  IMAD.SHL.U32 R7, R7, 0x2, RZ ;  /* 0x0000000207077824 */ /* 0x000fc400078e00ff */
[----:B------:R-:W-:-:S03]  /*1420*/  IMAD.WIDE R14, R15, 0x40, R10 ;  /* 0x000000400f0e7825 */ /* 0x000fc600078e020a */
[----:B------:R-:W-:Y:S01]  /*1430*/  SHF.R.S32.HI R9, RZ, 0x1f, R7 ;  /* 0x0000001fff097819 */ /* 0x000fe20000011407 */
[C---:B------:R-:W-:Y:S01]  /*1440*/  IMAD R11, R5.reuse, -0x10, -R8 ;  /* 0xfffffff0050b7824 */ /* 0x040fe200078e0a08 */
[C---:B------:R-:W-:Y:S01]  /*1450*/  IADD3 R8, P0, R4.reuse, R7, RZ ;  /* 0x0000000704087210 */ /* 0x040fe20007f1e0ff */
[----:B------:R-:W-:Y:S01]  /*1460*/  IMAD.WIDE R14, R5, 0x10, R14 ;  /* 0x00000010050e7825 */ /* 0x000fe200078e020e */
[----:B------:R-:W-:Y:S02]  /*1470*/  IADD3 R2, -R7, UR5, -R4 ;  /* 0x0000000507027c10 */ /* 0x000fe4000fffe904 */
[----:B------:R-:W-:Y:S01]  /*1480*/  LEA.HI.X.SX32 R9, R4, R9, 0x1, P0 ;  /* 0x0000000904097211 */ /* 0x000fe200000f0eff */
[-C--:B0-----:R-:W-:Y:S01]  /*1490*/  IMAD R4, R15, R16.reuse, RZ ;  /* 0x000000100f047224 */ /* 0x081fe200078e02ff */
[----:B------:R-:W-:Y:S02]  /*14a0*/  IADD3 R10, R11, UR4, -R10 ;  /* 0x000000040b0a7c10 */ /* 0x000fe4000fffe80a */
[----:B------:R-:W-:Y:S01]  /*14b0*/  ISETP.GT.AND P0, PT, R2, RZ, PT ;  /* 0x000000ff0200720c */ /* 0x000fe20003f04270 */
[----:B------:R-:W-:Y:S01]  /*14c0*/  IMAD.WIDE.U32 R12, R14, R16, R8 ;  /* 0x000000100e0c7225 */ /* 0x000fe200078e0008 */
[----:B------:R-:W-:-:S02]  /*14d0*/  SHF.L.U64.HI R11, R16, 0x3, R17 ;  /* 0x00000003100b7819 */ /* 0x000fc40000010211 */
[----:B------:R-:W-:Y:S01]  /*14e0*/  ISETP.GT.AND P2, PT, R10, RZ, P0 ;  /* 0x000000ff0a00720c */ /* 0x000fe20000744270 */
[----:B------:R-:W-:Y:S02]  /*14f0*/  IMAD R7, R14, R17, R4 ;  /* 0x000000110e077224 */ /* 0x000fe400078e0204 */
[----:B------:R-:W-:Y:S02]  /*1500*/  IMAD.SHL.U32 R16, R16, 0x8, RZ ;  /* 0x0000000810107824 */ /* 0x000fe400078e00ff */
[----:B------:R-:W-:Y:S01]  /*1510*/  IMAD.IADD R7, R13, 0x1, R7 ;  /* 0x000000010d077824 */ /* 0x000fe200078e0207 */
[----:B------:R-:W-:Y:S07]  /*1520*/  @!P1 BRA `(.L_x_22) ;  /* 0x0000002c00fc9947 */ /* 0x000fee0003800000 */
[----:B------:R-:W-:Y:S01]  /*1530*/  ULDC.64 UR6, c[0x0][0x630] ;  /* 0x00018c0000067ab9 */ /* 0x000fe20000000a00 */
[----:B------:R-:W-:Y:S01]  /*1540*/  ULDC.64 UR8, c[0x0][0x628] ;  /* 0x00018a0000087ab9 */ /* 0x000fe20000000a00 */
[----:B------:R-:W-:Y:S01]  /*1550*/  IMAD R13, R15, UR6, RZ ;  /* 0x000000060f0d7c24 */ /* 0x000fe2000f8e02ff */
[----:B------:R-:W-:Y:S01]  /*1560*/  ULDC.64 UR4, c[0x0][0x650] ;  /* 0x0001940000047ab9 */ /* 0x000fe20000000a00 */
[----:B------:R-:W-:-:S04]  /*1570*/  IMAD.WIDE.U32 R18, R14, UR6, R8 ;  /* 0x000000060e127c25 */ /* 0x000fc8000f8e0008 */
[----:B------:R-:W-:Y:S01]  /*1580*/  IMAD R13, R14, UR7, R13 ;  /* 0x000000070e0d7c24 */ /* 0x000fe2000f8e020d */
[----:B------:R-:W-:-:S03]  /*1590*/  LEA R4, P1, R18, UR8, 0x1 ;  /* 0x0000000812047c11 */ /* 0x000fc6000f8208ff */
[----:B------:R-:W-:-:S05]  /*15a0*/  IMAD.IADD R5, R19, 0x1, R13 ;  /* 0x0000000113057824 */ /* 0x000fca00078e020d */
[----:B------:R-:W-:-:S05]  /*15b0*/  LEA.HI.X R5, R18, UR9, R5, 0x1, P1 ;  /* 0x0000000912057c11 */ /* 0x000fca00088f0c05 */
[----:B------:R-:W2:Y:S01]  /*15c0*/  @P2 LDG.E.LTC128B.U16 R17, desc[UR12][R4.64] ;  /* 0x0000000c04112981 */ /* 0x000ea2000c1e1520 */
[----:B------:R-:W-:Y:S01]  /*15d0*/  ISETP.GT.AND P1, PT, R2, 0x1, PT ;  /* 0x000000010200780c */ /* 0x000fe20003f24270 */
[----:B------:R-:W-:Y:S03]  /*15e0*/  BSSY B0, `(.L_x_23) ;  /* 0x000000b000007945 */ /* 0x000fe60003800000 */
[----:B------:R-:W-:Y:S01]  /*15f0*/  ISETP.GT.AND P3, PT, R10, RZ, P1 ;  /* 0x000000ff0a00720c */ /* 0x000fe20000f64270 */
[----:B--2---:R-:W-:-:S05]  /*1600*/  HADD2.F32 R6, -RZ, R17.H0_H0 ;  /* 0x20000011ff067230 */ /* 0x004fca0000004100 */
[----:B------:R-:W-:Y:S01]  /*1610*/  FMUL R19, R6, R3 ;  /* 0x0000000306137220 */ /* 0x000fe20000400000 */
[----:B------:R-:W-:-:S03]  /*1620*/  LEA R6, P4, R12, UR4, 0x1 ;  /* 0x000000040c067c11 */ /* 0x000fc6000f8808ff */
[----:B------:R-:W-:Y:S01]  /*1630*/  FFMA R19, R24, R0, R19 ;  /* 0x0000000018137223 */ /* 0x000fe20000000013 */
[----:B------:R-:W-:-:S04]  /*1640*/  LEA.HI.X R7, R12, UR5, R7, 0x1, P4 ;  /* 0x000000050c077c11 */ /* 0x000fc8000a0f0c07 */
[----:B------:R-:W-:-:S05]  /*1650*/  F2FP.F16.F32.PACK_AB R19, RZ, R19 ;  /* 0x00000013ff13723e */ /* 0x000fca00000000ff */
[----:B------:R0:W-:Y:S01]  /*1660*/  @P2 STG.E.U16 desc[UR12][R6.64], R19 ;  /* 0x0000001306002986 */ /* 0x0001e2000c10150c */
[----:B------:R-:W-:Y:S05]  /*1670*/  @!P3 BRA `(.L_x_24) ;  /* 0x000000000004b947 */ /* 0x000fea0003800000 */
[----:B------:R1:W5:Y:S02]  /*1680*/  LDG.E.LTC128B.U16 R17, desc[UR12][R4.64+0x2] ;  /* 0x0000020c04117981 */ /* 0x000364000c1e1520 */
.L_x_24:
[----:B------:R-:W-:Y:S05]  /*1690*/  BSYNC B0 ;  /* 0x0000000000007941 */ /* 0x000fea0003800000 */
.L_x_23:
[----:B------:R-:W-:Y:S01]  /*16a0*/  USHF.L.U32 UR5, UR6, 0x3, URZ ;  /* 0x0000000306057899 */ /* 0x000fe2000800063f */
[----:B-----5:R-:W-:Y:S01]  /*16b0*/  HADD2.F32 R12, -RZ, R17.H0_H0 ;  /* 0x20000011ff0c7230 */ /* 0x020fe20000004100 */
[----:B------:R-:W-:Y:S01]  /*16c0*/  USHF.L.U64.HI UR4, UR6, 0x3, UR7 ;  /* 0x0000000306047899 */ /* 0x000fe20008010207 */
[----:B------:R-:W-:-:S03]  /*16d0*/  ISETP.GT.AND P0, PT, R10, 0x8, P0 ;  /* 0x000000080a00780c */ /* 0x000fc60000704270 */
[----:B------:R-:W-:Y:S02]  /*16e0*/  IMAD.U32 R18, RZ, RZ, UR5 ;  /* 0x00000005ff127e24 */ /* 0x000fe4000f8e00ff */
[----:B------:R-:W-:Y:S01]  /*16f0*/  FMUL R12, R12, R3 ;  /* 0x000000030c0c7220 */ /* 0x000fe20000400000 */
[----:B0-----:R-:W-:-:S03]  /*1700*/  IMAD.U32 R19, RZ, RZ, UR4 ;  /* 0x00000004ff137e24 */ /* 0x001fc6000f8e00ff */
[----:B------:R-:W-:Y:S01]  /*1710*/  FFMA R12, R25, R0, R12 ;  /* 0x00000000190c7223 */ /* 0x000fe2000000000c */
[----:B------:R-:W-:-:S04]  /*1720*/  IMAD.WIDE.U32 R18, R14, UR6, R18 ;  /* 0x000000060e127c25 */ /* 0x000fc8000f8e0012 */
[----:B------:R-:W-:Y:S02]  /*1730*/  F2FP.F16.F32.PACK_AB R12, RZ, R12 ;  /* 0x0000000cff0c723e */ /* 0x000fe400000000ff */
[----:B------:R-:W-:Y:S02]  /*1740*/  IADD3 R14, P2, R8, R18, RZ ;  /* 0x00000012080e7210 */ /* 0x000fe40007f5e0ff */
[----:B------:R-:W-:Y:S02]  /*1750*/  PRMT R15, R12, 0x7610, R15 ;  /* 0x000076100c0f7816 */ /* 0x000fe4000000000f */
[----:B------:R-:W-:Y:S02]  /*1760*/  IADD3.X R9, R9, R13, R19, P2, !PT ;  /* 0x0000000d09097210 */ /* 0x000fe400017fe413 */
[C---:B------:R-:W-:Y:S01]  /*1770*/  LEA R8, P2, R14.reuse, UR8, 0x1 ;  /* 0x000000080e087c11 */ /* 0x040fe2000f8408ff */
[----:B------:R0:W-:Y:S03]  /*1780*/  @P3 STG.E.U16 desc[UR12][R6.64+0x2], R15 ;  /* 0x0000020f06003986 */ /* 0x0001e6000c10150c */
[----:B------:R-:W-:-:S02]  /*1790*/  LEA.HI.X R9, R14, UR9, R9, 0x1, P2 ;  /* 0x000000090e097c11 */ /* 0x000fc400090f0c09 */
[----:B------:R-:W-:-:S06]  /*17a0*/  PRMT R14, R17, 0x7610, R14 ;  /* 0x00007610110e7816 */ /* 0x000fcc000000000e */
[----:B------:R-:W2:Y:S01]  /*17b0*/  @P0 LDG.E.LTC128B.U16 R14, desc[UR12][R8.64] ;  /* 0x0000000c080e0981 */ /* 0x000ea2000c1e1520 */
[C---:B------:R-:W-:Y:S01]  /*17c0*/  SHF.L.U64.HI R11, R16.reuse, 0x1, R11 ;  /* 0x00000001100b7819 */ /* 0x040fe2000001020b */
[----:B------:R-:W-:Y:S01]  /*17d0*/  BSSY B0, `(.L_x_25) ;  /* 0x000000b000007945 */ /* 0x000fe20003800000 */
[----:B------:R-:W-:Y:S02]  /*17e0*/  LEA R16, P2, R16, R6, 0x1 ;  /* 0x0000000610107211 */ /* 0x000fe400078408ff */
[----:B------:R-:W-:-:S03]  /*17f0*/  ISETP.GT.AND P1, PT, R10, 0x8, P1 ;  /* 0x000000080a00780c */ /* 0x000fc60000f24270 */
[----:B------:R-:W-:Y:S02]  /*1800*/  IMAD.X R17, R11, 0x1, R7, P2 ;  /* 0x000000010b117824 */ /* 0x000fe400010e0607 */
[----:B--2---:R-:W-:-:S05]  /*1810*/  HADD2.F32 R12, -RZ, R14.H0_H0 ;  /* 0x2000000eff0c7230 */ /* 0x004fca0000004100 */
[----:B------:R-:W-:-:S04]  /*1820*/  FMUL R13, R12, R3 ;  /* 0x000000030c0d7220 */ /* 0x000fc80000400000 */
[----:B------:R-:W-:-:S05]  /*1830*/  FFMA R13, R26, R0, R13 ;  /* 0x000000001a0d7223 */ /* 0x000fca000000000d */
[----:B------:R-:W-:-:S05]  /*1840*/  F2FP.F16.F32.PACK_AB R13, RZ, R13 ;  /* 0x0000000dff0d723e */ /* 0x000fca00000000ff */
[----:B------:R0:W-:Y:S01]  /*1850*/  @P0 STG.E.U16 desc[UR12][R16.64], R13 ;  /* 0x0000000d10000986 */ /* 0x0001e2000c10150c */
[----:B------:R-:W-:Y:S05]  /*1860*/  @!P1 BRA `(.L_x_26) ;  /* 0x0000000000049947 */ /* 0x000fea0003800000 */
[----:B------:R2:W5:Y:S02]  /*1870*/  LDG.E.LTC128B.U16 R14, desc[UR12][R8.64+0x2] ;  /* 0x0000020c080e7981 */ /* 0x000564000c1e1520 */
.L_x_26:
[----:B------:R-:W-:Y:S05]  /*1880*/  BSYNC B0 ;  /* 0x0000000000007941 */ /* 0x000fea0003800000 */
.L_x_25:
[----:B-----5:R-:W-:Y:S01]  /*1890*/  HADD2.F32 R12, -RZ, R14.H0_H0 ;  /* 0x2000000eff0c7230 */ /* 0x020fe20000004100 */
[----:B------:R-:W-:Y:S01]  /*18a0*/  ISETP.GT.AND P0, PT, R2, 0x8, PT ;  /* 0x000000080200780c */ /* 0x000fe20003f04270 */
[----:B0-----:R-:W-:Y:S01]  /*18b0*/  @P1 IMAD.MOV.U32 R13, RZ, RZ, R17 ;  /* 0x000000ffff0d1224 */ /* 0x001fe200078e0011 */
[----:B------:R-:W-:Y:S02]  /*18c0*/  BSSY B0, `(.L_x_27) ;  /* 0x000000a000007945 */ /* 0x000fe40003800000 */
[----:B------:R-:W-:Y:S01]  /*18d0*/  FMUL R12, R12, R3 ;  /* 0x000000030c0c7220 */ /* 0x000fe20000400000 */
[----:B------:R-:W-:-:S03]  /*18e0*/  ISETP.GT.AND P2, PT, R10, RZ, P0 ;  /* 0x000000ff0a00720c */ /* 0x000fc60000744270 */
[----:B------:R-:W-:-:S05]  /*18f0*/  FFMA R12, R27, R0, R12 ;  /* 0x000000001b0c7223 */ /* 0x000fca000000000c */
[----:B------:R-:W-:-:S04]  /*1900*/  F2FP.F16.F32.PACK_AB R12, RZ, R12 ;  /* 0x0000000cff0c723e */ /* 0x000fc800000000ff */
[----:B------:R-:W-:Y:S01]  /*1910*/  PRMT R11, R12, 0x7610, R11 ;  /* 0x000076100c0b7816 */ /* 0x000fe2000000000b */
[----:B------:R-:W-:-:S05]  /*1920*/  @P1 IMAD.MOV.U32 R12, RZ, RZ, R16 ;  /* 0x000000ffff0c1224 */ /* 0x000fca00078e0010 */
[----:B------:R0:W-:Y:S01]  /*1930*/  @P1 STG.E.U16 desc[UR12][R12.64+0x2], R11 ;  /* 0x0000020b0c001986 */ /* 0x0001e2000c10150c */
[----:B------:R-:W-:Y:S05]  /*1940*/  @!P2 BRA `(.L_x_28) ;  /* 0x000000000004a947 */ /* 0x000fea0003800000 */
[----:B------:R3:W5:Y:S02]  /*1950*/  LDG.E.LTC128B.U16 R14, desc[UR12][R4.64+0x10] ;  /* 0x0000100c040e7981 */ /* 0x000764000c1e1520 */
.L_x_28:
[----:B------:R-:W-:Y:S05]  /*1960*/  BSYNC B0 ;  /* 0x0000000000007941 */ /* 0x000fea0003800000 */
.L_x_27:
[----:B0----5:R-:W-:Y:S01]  /*1970*/  HADD2.F32 R12, -RZ, R14.H0_H0 ;  /* 0x2000000eff0c7230 */ /* 0x021fe20000004100 */
[----:B------:R-:W-:Y:S01]  /*1980*/  ISETP.GT.AND P1, PT, R2, 0x9, PT ;  /* 0x000000090200780c */ /* 0x000fe20003f24270 */
[----:B------:R-:W-:Y:S03]  /*1990*/  BSSY B0, `(.L_x_29) ;  /* 0x0000008000007945 */ /* 0x000fe60003800000 */
[----:B------:R-:W-:Y:S01]  /*19a0*/  FMUL R11, R12, R3 ;  /* 0x000000030c0b7220 */ /* 0x000fe20000400000 */
[----:B------:R-:W-:-:S03]  /*19b0*/  ISETP.GT.AND P3, PT, R10, RZ, P1 ;  /* 0x000000ff0a00720c */ /* 0x000fc60000f64270 */
[----:B------:R-:W-:-:S05]  /*19c0*/  FFMA R11, R28, R0, R11 ;  /* 0x000000001c0b7223 */ /* 0x000fca000000000b */
[----:B------:R-:W-:-:S05]  /*19d0*/  F2FP.F16.F32.PACK_AB R11, RZ, R11 ;  /* 0x0000000bff0b723e */ /* 0x000fca00000000ff */
[----:B------:R0:W-:Y:S01]  /*19e0*/  @P2 STG.E.U16 desc[UR12][R6.64+0x10], R11 ;  /* 0x0000100b06002986 */ /* 0x0001e2000c10150c */
[----:B------:R-:W-:Y:S05]  /*19f0*/  @!P3 BRA `(.L_x_30) ;  /* 0x000000000004b947 */ /* 0x000fea0003800000 */
[----:B------:R4:W5:Y:S02]  /*1a00*/  LDG.E.LTC128B.U16 R14, desc[UR12][R4.64+0x12] ;  /* 0x0000120c040e7981 */ /* 0x000964000c1e1520 */
.L_x_30:
[----:B------:R-:W-:Y:S05]  /*1a10*/  BSYNC B0 ;  /* 0x0000000000007941 */ /* 0x000fea0003800000 */
.L_x_29:
[----:B-----5:R-:W-:Y:S01]  /*1a20*/  HADD2.F32 R12, -RZ, R14.H0_H0 ;  /* 0x2000000eff0c7230 */ /* 0x020fe20000004100 */
[----:B------:R-:W-:Y:S01]  /*1a30*/  ISETP.GT.AND P0, PT, R10, 0x8, P0 ;  /* 0x000000080a00780c */ /* 0x000fe20000704270 */
[----:B------:R-:W-:Y:S03]  /*1a40*/  BSSY B0, `(.L_x_31) ;  /* 0x0000007000007945 */ /* 0x000fe60003800000 */
[----:B------:R-:W-:-:S04]  /*1a50*/  FMUL R12, R12, R3 ;  /* 0x000000030c0c7220 */ /* 0x000fc80000400000 */
[----:B------:R-:W-:-:S05]  /*1a60*/  FFMA R12, R29, R0, R12 ;  /* 0x000000001d0c7223 */ /* 0x000fca000000000c */
[----:B------:R-:W-:-:S05]  /*1a70*/  F2FP.F16.F32.PACK_AB R12, RZ, R12 ;  /* 0x0000000cff0c723e */ /* 0x000fca00000000ff */
[----:B------:R0:W-:Y:S01]  /*1a80*/  @P3 STG.E.U16 desc[UR12][R6.64+0x12], R12 ;  /* 0x0000120c06003986 */ /* 0x0001e2000c10150c */
[----:B------:R-:W-:Y:S05]  /*1a90*/  @!P0 BRA `(.L_x_32) ;  /* 0x0000000000048947 */ /* 0x000fea0003800000 */
[----:B------:R0:W5:Y:S02]  /*1aa0*/  LDG.E.LTC128B.U16 R14, desc[UR12][R8.64+0x10] ;  /* 0x0000100c080e7981 */ /* 0x000164000c1e1520 */
.L_x_32:
[----:B------:R-:W-:Y:S05]  /*1ab0*/  BSYNC B0 ;  /* 0x0000000000007941 */ /* 0x000fea0003800000 */
.L_x_31:
[----:B0----5:R-:W-:Y:S01]  /*1ac0*/  HADD2.F32 R12, -RZ, R14.H0_H0 ;  /* 0x2000000eff0c7230 */ /* 0x021fe20000004100 */
[----:B------:R-:W-:Y:S01]  /*1ad0*/  ISETP.GT.AND P1, PT, R10, 0x8, P1 ;  /* 0x000000080a00780c */ /* 0x000fe20000f24270 */
[----:B------:R-:W-:Y:S01]  /*1ae0*/  @P0 IMAD.MOV.U32 R13, RZ, RZ, R17 ;  /* 0x000000ffff0d0224 */ /* 0x000fe200078e0011 */
[----:B------:R-:W-:Y:S02]  /*1af0*/  BSSY B0, `(.L_x_33) ;  /* 0x0000008000007945 */ /* 0x000fe40003800000 */
[----:B------:R-:W-:Y:S01]  /*1b00*/  FMUL R11, R12, R3 ;  /* 0x000000030c0b7220 */ /* 0x000fe20000400000 */
[----:B------:R-:W-:-:S03]  /*1b10*/  @P0 IMAD.MOV.U32 R12, RZ, RZ, R16 ;  /* 0x000000ffff0c0224 */ /* 0x000fc600078e0010 */
[----:B------:R-:W-:-:S05]  /*1b20*/  FFMA R11, R30, R0, R11 ;  /* 0x000000001e0b7223 */ /* 0x000fca000000000b */
[----:B------:R-:W-:-:S05]  /*1b30*/  F2FP.F16.F32.PACK_AB R11, RZ, R11 ;  /* 0x0000000bff0b723e */ /* 0x000fca00000000ff */
[----:B------:R0:W-:Y:S01]  /*1b40*/  @P0 STG.E.U16 desc[UR12][R12.64+0x10], R11 ;  /* 0x0000100b0c000986 */ /* 0x0001e2000c10150c */
[----:B------:R-:W-:Y:S05]  /*1b50*/  @!P1 BRA `(.L_x_34) ;  /* 0x0000000000049947 */ /* 0x000fea0003800000 */
[----:B------:R0:W5:Y:S02]  /*1b60*/  LDG.E.LTC128B.U16 R14, desc[UR12][R8.64+0x12] ;  /* 0x0000120c080e7981 */ /* 0x000164000c1e1520 */
.L_x_34:
[----:B------:R-:W-:Y:S05]  /*1b70*/  BSYNC B0 ;  /* 0x0000000000007941 */ /* 0x000fea0003800000 */
.L_x_33:
[----:B0----5:R-:W-:Y:S01]  /*1b80*/  HADD2.F32 R12, -RZ, R14.H0_H0 ;  /* 0x2000000eff0c7230 */ /* 0x021fe20000004100 */
[----:B------:R-:W-:Y:S01]  /*1b90*/  ISETP.GT.AND P0, PT, R2, 0x10, PT ;  /* 0x000000100200780c */ /* 0x000fe20003f04270 */
[----:B------:R-:W-:Y:S01]  /*1ba0*/  @P1 IMAD.MOV.U32 R13, RZ, RZ, R17 ;  /* 0x000000ffff0d1224 */ /* 0x000fe200078e0011 */
        /* <DEDUP_REMOVED lines=10> */
.L_x_36:
[----:B------:R-:W-:Y:S05]  /*1c50*/  BSYNC B0 ;  /* 0x0000000000007941 */ /* 0x000fea0003800000 */
.L_x_35:
        /* <DEDUP_REMOVED lines=10> */
.L_x_38:
[----:B------:R-:W-:Y:S05]  /*1d00*/  BSYNC B0 ;  /* 0x0000000000007941 */ /* 0x000fea0003800000 */
.L_x_37:
        /* <DEDUP_REMOVED lines=9> */
.L_x_40:
[----:B------:R-:W-:Y:S05]  /*1da0*/  BSYNC B0 ;  /* 0x0000000000007941 */ /* 0x000fea0003800000 */
.L_x_39:
        /* <DEDUP_REMOVED lines=11> */
.L_x_42:
[----:B------:R-:W-:Y:S05]  /*1e60*/  BSYNC B0 ;  /* 0x0000000000007941 */ /* 0x000fea0003800000 */
.L_x_41:
        /* <DEDUP_REMOVED lines=13> */
.L_x_44:
[----:B------:R-:W-:Y:S05]  /*1f40*/  BSYNC B0 ;  /* 0x0000000000007941 */ /* 0x000fea0003800000 */
.L_x_43:
        /* <DEDUP_REMOVED lines=10> */
.L_x_46:
[----:B------:R-:W-:Y:S05]  /*1ff0*/  BSYNC B0 ;  /* 0x0000000000007941 */ /* 0x000fea0003800000 */
.L_x_45:
        /* <DEDUP_REMOVED lines=9> */
.L_x_48:
[----:B------:R-:W-:Y:S05]  /*2090*/  BSYNC B0 ;  /* 0x0000000000007941 */ /* 0x000fea0003800000 */
.L_x_47:
        /* <DEDUP_REMOVED lines=11> */
.L_x_50:
[----:B------:R-:W-:Y:S05]  /*2150*/  BSYNC B0 ;  /* 0x0000000000007941 */ /* 0x000fea0003800000 */
.L_x_49:
        /* <DEDUP_REMOVED lines=13> */
.L_x_52:
[----:B------:R-:W-:Y:S05]  /*2230*/  BSYNC B0 ;  /* 0x0000000000007941 */ /* 0x000fea0003800000 */
.L_x_51:
        /* <DEDUP_REMOVED lines=10> */
.L_x_54:
[----:B------:R-:W-:Y:S05]  /*22e0*/  BSYNC B0 ;  /* 0x0000000000007941 */ /* 0x000fea0003800000 */
.L_x_53:
        /* <DEDUP_REMOVED lines=9> */
.L_x_56:
[----:B------:R-:W-:Y:S05]  /*2380*/  BSYNC B0 ;  /* 0x0000000000007941 */ /* 0x000fea0003800000 */
.L_x_55:
        /* <DEDUP_REMOVED lines=11> */
.L_x_58:
[----:B------:R-:W-:Y:S05]  /*2440*/  BSYNC B0 ;  /* 0x0000000000007941 */ /* 0x000fea0003800000 */
.L_x_57:
        /* <DEDUP_REMOVED lines=13> */
.L_x_60:
[----:B------:R-:W-:Y:S05]  /*2520*/  BSYNC B0 ;  /* 0x0000000000007941 */ /* 0x000fea0003800000 */
.L_x_59:
        /* <DEDUP_REMOVED lines=10> */
.L_x_62:
[----:B------:R-:W-:Y:S05]  /*25d0*/  BSYNC B0 ;  /* 0x0000000000007941 */ /* 0x000fea0003800000 */
.L_x_61:
        /* <DEDUP_REMOVED lines=9> */
.L_x_64:
[----:B------:R-:W-:Y:S05]  /*2670*/  BSYNC B0 ;  /* 0x0000000000007941 */ /* 0x000fea0003800000 */
.L_x_63:
        /* <DEDUP_REMOVED lines=11> */
.L_x_66:
[----:B------:R-:W-:Y:S05]  /*2730*/  BSYNC B0 ;  /* 0x0000000000007941 */ /* 0x000fea0003800000 */
.L_x_65:
        /* <DEDUP_REMOVED lines=13> */
.L_x_68:
[----:B------:R-:W-:Y:S05]  /*2810*/  BSYNC B0 ;  /* 0x0000000000007941 */ /* 0x000fea0003800000 */
.L_x_67:
        /* <DEDUP_REMOVED lines=10> */
.L_x_70:
[----:B------:R-:W-:Y:S05]  /*28c0*/  BSYNC B0 ;  /* 0x0000000000007941 */ /* 0x000fea0003800000 */
.L_x_69:
        /* <DEDUP_REMOVED lines=9> */
.L_x_72:
[----:B------:R-:W-:Y:S05]  /*2960*/  BSYNC B0 ;  /* 0x0000000000007941 */ /* 0x000fea0003800000 */
.L_x_71:
        /* <DEDUP_REMOVED lines=11> */
.L_x_74:
[----:B------:R-:W-:Y:S05]  /*2a20*/  BSYNC B0 ;  /* 0x0000000000007941 */ /* 0x000fea0003800000 */
.L_x_73:
        /* <DEDUP_REMOVED lines=13> */
.L_x_76:
[----:B------:R-:W-:Y:S05]  /*2b00*/  BSYNC B0 ;  /* 0x0000000000007941 */ /* 0x000fea0003800000 */
.L_x_75:
        /* <DEDUP_REMOVED lines=10> */
.L_x_78:
[----:B------:R-:W-:Y:S05]  /*2bb0*/  BSYNC B0 ;  /* 0x0000000000007941 */ /* 0x000fea0003800000 */
.L_x_77:
        /* <DEDUP_REMOVED lines=9> */
.L_x_80:
[----:B------:R-:W-:Y:S05]  /*2c50*/  BSYNC B0 ;  /* 0x0000000000007941 */ /* 0x000fea0003800000 */
.L_x_79:
        /* <DEDUP_REMOVED lines=11> */
.L_x_82:
[----:B------:R-:W-:Y:S05]  /*2d10*/  BSYNC B0 ;  /* 0x0000000000007941 */ /* 0x000fea0003800000 */
.L_x_81:
        /* <DEDUP_REMOVED lines=13> */
.L_x_84:
[----:B------:R-:W-:Y:S05]  /*2df0*/  BSYNC B0 ;  /* 0x0000000000007941 */ /* 0x000fea0003800000 */
.L_x_83:
        /* <DEDUP_REMOVED lines=10> */
.L_x_86:
[----:B------:R-:W-:Y:S05]  /*2ea0*/  BSYNC B0 ;  /* 0x0000000000007941 */ /* 0x000fea0003800000 */
.L_x_85:
        /* <DEDUP_REMOVED lines=9> */
.L_x_88:
[----:B------:R-:W-:Y:S05]  /*2f40*/  BSYNC B0 ;  /* 0x0000000000007941 */ /* 0x000fea0003800000 */
.L_x_87:
        /* <DEDUP_REMOVED lines=11> */
.L_x_90:
[----:B------:R-:W-:Y:S05]  /*3000*/  BSYNC B0 ;  /* 0x0000000000007941 */ /* 0x000fea0003800000 */
.L_x_89:
        /* <DEDUP_REMOVED lines=13> */
.L_x_92:
[----:B------:R-:W-:Y:S05]  /*30e0*/  BSYNC B0 ;  /* 0x0000000000007941 */ /* 0x000fea0003800000 */
.L_x_91:
        /* <DEDUP_REMOVED lines=10> */
.L_x_94:
[----:B------:R-:W-:Y:S05]  /*3190*/  BSYNC B0 ;  /* 0x0000000000007941 */ /* 0x000fea0003800000 */
.L_x_93:
        /* <DEDUP_REMOVED lines=9> */
.L_x_96:
[----:B------:R-:W-:Y:S05]  /*3230*/  BSYNC B0 ;  /* 0x0000000000007941 */ /* 0x000fea0003800000 */
.L_x_95:
        /* <DEDUP_REMOVED lines=11> */
.L_x_98:
[----:B------:R-:W-:Y:S05]  /*32f0*/  BSYNC B0 ;  /* 0x0000000000007941 */ /* 0x000fea0003800000 */
.L_x_97:
        /* <DEDUP_REMOVED lines=13> */
.L_x_100:
[----:B------:R-:W-:Y:S05]  /*33d0*/  BSYNC B0 ;  /* 0x0000000000007941 */ /* 0x000fea0003800000 */
.L_x_99:
        /* <DEDUP_REMOVED lines=10> */
.L_x_102:
[----:B------:R-:W-:Y:S05]  /*3480*/  BSYNC B0 ;  /* 0x0000000000007941 */ /* 0x000fea0003800000 */
.L_x_101:
        /* <DEDUP_REMOVED lines=9> */
.L_x_104:
[----:B------:R-:W-:Y:S05]  /*3520*/  BSYNC B0 ;  /* 0x0000000000007941 */ /* 0x000fea0003800000 */
.L_x_103:
        /* <DEDUP_REMOVED lines=11> */
.L_x_106:
[----:B------:R-:W-:Y:S05]  /*35e0*/  BSYNC B0 ;  /* 0x0000000000007941 */ /* 0x000fea0003800000 */
.L_x_105:
        /* <DEDUP_REMOVED lines=13> */
.L_x_108:
[----:B------:R-:W-:Y:S05]  /*36c0*/  BSYNC B0 ;  /* 0x0000000000007941 */ /* 0x000fea0003800000 */
.L_x_107:
        /* <DEDUP_REMOVED lines=10> */
.L_x_110:
[----:B------:R-:W-:Y:S05]  /*3770*/  BSYNC B0 ;  /* 0x0000000000007941 */ /* 0x000fea0003800000 */
.L_x_109:
        /* <DEDUP_REMOVED lines=9> */
.L_x_112:
[----:B------:R-:W-:Y:S05]  /*3810*/  BSYNC B0 ;  /* 0x0000000000007941 */ /* 0x000fea0003800000 */
.L_x_111:
        /* <DEDUP_REMOVED lines=11> */
.L_x_114:
[----:B------:R-:W-:Y:S05]  /*38d0*/  BSYNC B0 ;  /* 0x0000000000007941 */ /* 0x000fea0003800000 */
.L_x_113:
        /* <DEDUP_REMOVED lines=13> */
.L_x_116:
[----:B------:R-:W-:Y:S05]  /*39b0*/  BSYNC B0 ;  /* 0x0000000000007941 */ /* 0x000fea0003800000 */
.L_x_115:
        /* <DEDUP_REMOVED lines=10> */
.L_x_118:
[----:B------:R-:W-:Y:S05]  /*3a60*/  BSYNC B0 ;  /* 0x0000000000007941 */ /* 0x000fea0003800000 */
.L_x_117:
        /* <DEDUP_REMOVED lines=9> */
.L_x_120:
[----:B------:R-:W-:Y:S05]  /*3b00*/  BSYNC B0 ;  /* 0x0000000000007941 */ /* 0x000fea0003800000 */
.L_x_119:
        /* <DEDUP_REMOVED lines=11> */
.L_x_122:
[----:B------:R-:W-:Y:S05]  /*3bc0*/  BSYNC B0 ;  /* 0x0000000000007941 */ /* 0x000fea0003800000 */
.L_x_121:
        /* <DEDUP_REMOVED lines=13> */
.L_x_124:
[----:B------:R-:W-:Y:S05]  /*3ca0*/  BSYNC B0 ;  /* 0x0000000000007941 */ /* 0x000fea0003800000 */
.L_x_123:
        /* <DEDUP_REMOVED lines=10> */
.L_x_126:
[----:B------:R-:W-:Y:S05]  /*3d50*/  BSYNC B0 ;  /* 0x0000000000007941 */ /* 0x000fea0003800000 */
.L_x_125:
        /* <DEDUP_REMOVED lines=9> */
.L_x_128:
[----:B------:R-:W-:Y:S05]  /*3df0*/  BSYNC B0 ;  /* 0x0000000000007941 */ /* 0x000fea0003800000 */
.L_x_127:
        /* <DEDUP_REMOVED lines=11> */
.L_x_130:
[----:B------:R-:W-:Y:S05]  /*3eb0*/  BSYNC B0 ;  /* 0x0000000000007941 */ /* 0x000fea0003800000 */
.L_x_129:
        /* <DEDUP_REMOVED lines=13> */
.L_x_132:
[----:B------:R-:W-:Y:S05]  /*3f90*/  BSYNC B0 ;  /* 0x0000000000007941 */ /* 0x000fea0003800000 */
.L_x_131:
        /* <DEDUP_REMOVED lines=10> */
.L_x_134:
[----:B------:R-:W-:Y:S05]  /*4040*/  BSYNC B0 ;  /* 0x0000000000007941 */ /* 0x000fea0003800000 */
.L_x_133:
        /* <DEDUP_REMOVED lines=9> */
.L_x_136:
[----:B------:R-:W-:Y:S05]  /*40e0*/  BSYNC B0 ;  /* 0x0000000000007941 */ /* 0x000fea0003800000 */
.L_x_135:
        /* <DEDUP_REMOVED lines=11> */
.L_x_138:
[----:B------:R-:W-:Y:S05]  /*41a0*/  BSYNC B0 ;  /* 0x0000000000007941 */ /* 0x000fea0003800000 */
.L_x_137:
        /* <DEDUP_REMOVED lines=13> */
.L_x_140:
[----:B------:R-:W-:Y:S05]  /*4280*/  BSYNC B0 ;  /* 0x0000000000007941 */ /* 0x000fea0003800000 */
.L_x_139:
        /* <DEDUP_REMOVED lines=10> */
.L_x_142:
[----:B------:R-:W-:Y:S05]  /*4330*/  BSYNC B0 ;  /* 0x0000000000007941 */ /* 0x000fea0003800000 */
.L_x_141:
        /* <DEDUP_REMOVED lines=9> */
.L_x_144:
[----:B------:R-:W-:Y:S05]  /*43d0*/  BSYNC B0 ;  /* 0x0000000000007941 */ /* 0x000fea0003800000 */
.L_x_143:
[----:B0----5:R-:W-:Y:S01]  /*43e0*/  HADD2.F32 R2, -RZ, R14.H0_H0 ;  /* 0x2000000eff027230 */ /* 0x021fe20000004100 */
[----:B------:R-:W-:Y:S01]  /*43f0*/  ISETP.GT.AND P1, PT, R10, 0x8, P1 ;  /* 0x000000080a00780c */ /* 0x000fe20000f24270 */
[----:B-1-34-:R-:W-:Y:S01]  /*4400*/  @P0 IMAD.MOV.U32 R4, RZ, RZ, R16 ;  /* 0x000000ffff040224 */ /* 0x01afe200078e0010 */
[----:B------:R-:W-:Y:S02]  /*4410*/  BSSY B0, `(.L_x_145) ;  /* 0x0000009000007945 */ /* 0x000fe40003800000 */
[----:B------:R-:W-:-:S04]  /*4420*/  FMUL R5, R2, R3 ;  /* 0x0000000302057220 */ /* 0x000fc80000400000 */
[----:B------:R-:W-:-:S05]  /*4430*/  FFMA R5, R86, R0, R5 ;  /* 0x0000000056057223 */ /* 0x000fca0000000005 */
[----:B------:R-:W-:-:S04]  /*4440*/  F2FP.F16.F32.PACK_AB R5, RZ, R5 ;  /* 0x00000005ff05723e */ /* 0x000fc800000000ff */
[----:B------:R-:W-:Y:S01]  /*4450*/  PRMT R2, R5, 0x7610, R2 ;  /* 0x0000761005027816 */ /* 0x000fe20000000002 */
[----:B------:R-:W-:-:S05]  /*4460*/  @P0 IMAD.MOV.U32 R5, RZ, RZ, R17 ;  /* 0x000000ffff050224 */ /* 0x000fca00078e0011 */
[----:B------:R0:W-:Y:S01]  /*4470*/  @P0 STG.E.U16 desc[UR12][R4.64+0xf0], R2 ;  /* 0x0000f00204000986 */ /* 0x0001e2000c10150c */
[----:B------:R-:W-:Y:S05]  /*4480*/  @!P1 BRA `(.L_x_146) ;  /* 0x0000000000049947 */ /* 0x000fea0003800000 */
[----:B------:R1:W5:Y:S02]  /*4490*/  LDG.E.LTC128B.U16 R14, desc[UR12][R8.64+0xf2] ;  /* 0x0000f20c080e7981 */ /* 0x000364000c1e1520 */
.L_x_146:
[----:B------:R-:W-:Y:S05]  /*44a0*/  BSYNC B0 ;  /* 0x0000000000007941 */ /* 0x000fea0003800000 */
.L_x_145:
[----:B-----5:R-:W-:-:S05]  /*44b0*/  HADD2.F32 R14, -RZ, R14.H0_H0 ;  /* 0x2000000eff0e7230 */ /* 0x020fca0000004100 */
[----:B------:R-:W-:-:S04]  /*44c0*/  FMUL R14, R14, R3 ;  /* 0x000000030e0e7220 */ /* 0x000fc80000400000 */
[----:B------:R-:W-:Y:S01]  /*44d0*/  FFMA R14, R87, R0, R14 ;  /* 0x00000000570e7223 */ /* 0x000fe2000000000e */
[----:B------:R-:W-:Y:S06]  /*44e0*/  @!P1 EXIT ;  /* 0x000000000000994d */ /* 0x000fec0003800000 */
[----:B------:R-:W-:-:S05]  /*44f0*/  F2FP.F16.F32.PACK_AB R14, RZ, R14 ;  /* 0x0000000eff0e723e */ /* 0x000fca00000000ff */
[----:B------:R-:W-:Y:S01]  /*4500*/  STG.E.U16 desc[UR12][R16.64+0xf2], R14 ;  /* 0x0000f20e10007986 */ /* 0x000fe2000c10150c */
[----:B------:R-:W-:Y:S05]  /*4510*/  EXIT ;  /* 0x000000000000794d */ /* 0x000fea0003800000 */
.L_x_22:
[----:B------:R-:W-:Y:S01]  /*4520*/  ISETP.GT.AND P3, PT, R2, 0x1, PT ;  /* 0x000000010200780c */ /* 0x000fe20003f64270 */
[----:B------:R-:W-:Y:S01]  /*4530*/  ULDC.64 UR4, c[0x0][0x650] ;  /* 0x0001940000047ab9 */ /* 0x000fe20000000a00 */
[-C--:B------:R-:W-:Y:S01]  /*4540*/  FMUL R24, R24, R0.reuse ;  /* 0x0000000018187220 */ /* 0x080fe20000400000 */
[-C--:B------:R-:W-:Y:S01]  /*4550*/  FMUL R25, R25, R0.reuse ;  /* 0x0000000019197220 */ /* 0x080fe20000400000 */
[----:B------:R-:W-:Y:S01]  /*4560*/  ISETP.GT.AND P4, PT, R10, RZ, P3 ;  /* 0x000000ff0a00720c */ /* 0x000fe20001f84270 */
[-C--:B------:R-:W-:Y:S01]  /*4570*/  FMUL R26, R26, R0.reuse ;  /* 0x000000001a1a7220 */ /* 0x080fe20000400000 */
[----:B------:R-:W-:Y:S01]  /*4580*/  LEA R4, P1, R12, UR4, 0x1 ;  /* 0x000000040c047c11 */ /* 0x000fe2000f8208ff */
[----:B------:R-:W-:Y:S01]  /*4590*/  FMUL R27, R27, R0 ;  /* 0x000000001b1b7220 */ /* 0x000fe20000400000 */
[----:B------:R-:W-:Y:S01]  /*45a0*/  F2FP.F16.F32.PACK_AB R24, RZ, R24 ;  /* 0x00000018ff18723e */ /* 0x000fe200000000ff */
[-C--:B------:R-:W-:Y:S01]  /*45b0*/  FMUL R28, R28, R0.reuse ;  /* 0x000000001c1c7220 */ /* 0x080fe20000400000 */
[----:B------:R-:W-:Y:S01]  /*45c0*/  LEA.HI.X R5, R12, UR5, R7, 0x1, P1 ;  /* 0x000000050c057c11 */ /* 0x000fe200088f0c07 */
[-C--:B------:R-:W-:Y:S01]  /*45d0*/  FMUL R29, R29, R0.reuse ;  /* 0x000000001d1d7220 */ /* 0x080fe20000400000 */
[----:B------:R-:W-:Y:S01]  /*45e0*/  F2FP.F16.F32.PACK_AB R25, RZ, R25 ;  /* 0x00000019ff19723e */ /* 0x000fe200000000ff */
[-C--:B------:R-:W-:Y:S01]  /*45f0*/  FMUL R30, R30, R0.reuse ;  /* 0x000000001e1e7220 */ /* 0x080fe20000400000 */
[----:B------:R-:W-:Y:S01]  /*4600*/  ISETP.GT.AND P3, PT, R10, 0x8, P3 ;  /* 0x000000080a00780c */ /* 0x000fe20001f64270 */
[----:B------:R-:W-:Y:S01]  /*4610*/  @P2 STG.E.U16 desc[UR12][R4.64], R24 ;  /* 0x0000001804002986 */ /* 0x000fe2000c10150c */
[----:B------:R-:W-:Y:S01]  /*4620*/  SHF.L.U64.HI R11, R16, 0x1, R11 ;  /* 0x00000001100b7819 */ /* 0x000fe2000001020b */
[----:B------:R-:W-:Y:S01]  /*4630*/  FMUL R31, R31, R0 ;  /* 0x000000001f1f7220 */ /* 0x000fe20000400000 */
[----:B------:R-:W-:Y:S01]  /*4640*/  ISETP.GT.AND P2, PT, R10, 0x8, P0 ;  /* 0x000000080a00780c */ /* 0x000fe20000744270 */
[----:B------:R-:W-:Y:S01]  /*4650*/  @P4 STG.E.U16 desc[UR12][R4.64+0x2], R25 ;  /* 0x0000021904004986 */ /* 0x000fe2000c10150c */
[----:B------:R-:W-:Y:S01]  /*4660*/  LEA R16, P4, R16, R4, 0x1 ;  /* 0x0000000410107211 */ /* 0x000fe200078808ff */
[-C--:B------:R-:W-:Y:S01]  /*4670*/  FMUL R32, R32, R0.reuse ;  /* 0x0000000020207220 */ /* 0x080fe20000400000 */
[C---:B------:R-:W-:Y:S01]  /*4680*/  ISETP.GT.AND P1, PT, R2.reuse, 0x8, PT ;  /* 0x000000080200780c */ /* 0x040fe20003f24270 */
[-C--:B------:R-:W-:Y:S01]  /*4690*/  FMUL R33, R33, R0.reuse ;  /* 0x0000000021217220 */ /* 0x080fe20000400000 */
[----:B------:R-:W-:Y:S01]  /*46a0*/  ISETP.GT.AND P0, PT, R2, 0x9, PT ;  /* 0x000000090200780c */ /* 0x000fe20003f04270 */
[----:B------:R-:W-:Y:S01]  /*46b0*/  IMAD.X R17, R11, 0x1, R5, P4 ;  /* 0x000000010b117824 */ /* 0x000fe200020e0605 */
[C---:B------:R-:W-:Y:S01]  /*46c0*/  ISETP.GT.AND P5, PT, R10.reuse, RZ, P1 ;  /* 0x000000ff0a00720c */ /* 0x040fe20000fa4270 */
[--C-:B------:R-:W-:Y:S01]  /*46d0*/  @P3 IMAD.MOV.U32 R6, RZ, RZ, R16.reuse ;  /* 0x000000ffff063224 */ /* 0x100fe200078e0010 */
[C---:B------:R-:W-:Y:S01]  /*46e0*/  ISETP.GT.AND P4, PT, R10.reuse, RZ, P0 ;  /* 0x000000ff0a00720c */ /* 0x040fe20000784270 */
[--C-:B------:R-:W-:Y:S01]  /*46f0*/  @P3 IMAD.MOV.U32 R7, RZ, RZ, R17.reuse ;  /* 0x000000ffff073224 */ /* 0x100fe200078e0011 */
[----:B------:R-:W-:Y:S01]  /*4700*/  ISETP.GT.AND P1, PT, R10, 0x8, P1 ;  /* 0x000000080a00780c */ /* 0x000fe20000f24270 */
[----:B------:R-:W-:Y:S01]  /*4710*/  FMUL R34, R34, R0 ;  /* 0x0000000022227220 */ /* 0x000fe20000400000 */
[----:B------:R-:W-:Y:S01]  /*4720*/  F2FP.F16.F32.PACK_AB R26, RZ, R26 ;  /* 0x0000001aff1a723e */ /* 0x000fe200000000ff */
[-C--:B------:R-:W-:Y:S01]  /*4730*/  FMUL R35, R35, R0.reuse ;  /* 0x0000000023237220 */ /* 0x080fe20000400000 */
[----:B------:R-:W-:Y:S01]  /*4740*/  F2FP.F16.F32.PACK_AB R27, RZ, R27 ;  /* 0x0000001bff1b723e */ /* 0x000fe200000000ff */
[----:B------:R-:W-:Y:S01]  /*4750*/  FMUL R36, R36, R0 ;  /* 0x0000000024247220 */ /* 0x000fe20000400000 */
[----:B------:R-:W-:Y:S01]  /*4760*/  F2FP.F16.F32.PACK_AB R28, RZ, R28 ;  /* 0x0000001cff1c723e */ /* 0x000fe200000000ff */
[----:B------:R-:W-:Y:S01]  /*4770*/  @P2 STG.E.U16 desc[UR12][R16.64], R26 ;  /* 0x0000001a10002986 */ /* 0x000fe2000c10150c */
[----:B------:R-:W-:Y:S01]  /*4780*/  F2FP.F16.F32.PACK_AB R29, RZ, R29 ;  /* 0x0000001dff1d723e */ /* 0x000fe200000000ff */
[-C--:B------:R-:W-:Y:S01]  /*4790*/  FMUL R37, R37, R0.reuse ;  /* 0x0000000025257220 */ /* 0x080fe20000400000 */
[----:B------:R-:W-:Y:S01]  /*47a0*/  ISETP.GT.AND P2, PT, R10, 0x8, P0 ;  /* 0x000000080a00780c */ /* 0x000fe20000744270 */
[----:B------:R0:W-:Y:S01]  /*47b0*/  @P3 STG.E.U16 desc[UR12][R6.64+0x2], R27 ;  /* 0x0000021b06003986 */ /* 0x0001e2000c10150c */
[----:B------:R-:W-:Y:S01]  /*47c0*/  ISETP.GT.AND P3, PT, R2, 0x10, PT ;  /* 0x000000100200780c */ /* 0x000fe20003f64270 */
[----:B------:R-:W-:Y:S01]  /*47d0*/  FMUL R38, R38, R0 ;  /* 0x0000000026267220 */ /* 0x000fe20000400000 */
[----:B------:R-:W-:Y:S01]  /*47e0*/  F2FP.F16.F32.PACK_AB R30, RZ, R30 ;  /* 0x0000001eff1e723e */ /* 0x000fe200000000ff */
[----:B------:R-:W-:Y:S01]  /*47f0*/  @P5 STG.E.U16 desc[UR12][R4.64+0x10], R28 ;  /* 0x0000101c04005986 */ /* 0x000fe2000c10150c */
[----:B------:R-:W-:Y:S01]  /*4800*/  ISETP.GT.AND P0, PT, R2, 0x11, PT ;  /* 0x000000110200780c */ /* 0x000fe20003f04270 */
[-C--:B------:R-:W-:Y:S01]  /*4810*/  FMUL R39, R39, R0.reuse ;  /* 0x0000000027277220 */ /* 0x080fe20000400000 */
[----:B------:R-:W-:Y:S01]  /*4820*/  F2FP.F16.F32.PACK_AB R31, RZ, R31 ;  /* 0x0000001fff1f723e */ /* 0x000fe200000000ff */
[----:B------:R-:W-:Y:S01]  /*4830*/  @P4 STG.E.U16 desc[UR12][R4.64+0x12], R29 ;  /* 0x0000121d04004986 */ /* 0x000fe2000c10150c */
[----:B------:R-:W-:Y:S01]  /*4840*/  ISETP.GT.AND P4, PT, R10, RZ, P3 ;  /* 0x000000ff0a00720c */ /* 0x000fe20001f84270 */
[----:B------:R-:W-:Y:S01]  /*4850*/  FMUL R40, R40, R0 ;  /* 0x0000000028287220 */ /* 0x000fe20000400000 */
[C---:B------:R-:W-:Y:S01]  /*4860*/  ISETP.GT.AND P3, PT, R10.reuse, 0x8, P3 ;  /* 0x000000080a00780c */ /* 0x040fe20001f64270 */
[--C-:B0-----:R-:W-:Y:S01]  /*4870*/  @P1 IMAD.MOV.U32 R6, RZ, RZ, R16.reuse ;  /* 0x000000ffff061224 */ /* 0x101fe200078e0010 */
[----:B------:R-:W-:Y:S01]  /*4880*/  ISETP.GT.AND P5, PT, R10, RZ, P0 ;  /* 0x000000ff0a00720c */ /* 0x000fe200007a4270 */
[--C-:B------:R-:W-:Y:S01]  /*4890*/  @P1 IMAD.MOV.U32 R7, RZ, RZ, R17.reuse ;  /* 0x000000ffff071224 */ /* 0x100fe200078e0011 */
[----:B------:R-:W-:Y:S01]  /*48a0*/  F2FP.F16.F32.PACK_AB R32, RZ, R32 ;  /* 0x00000020ff20723e */ /* 0x000fe200000000ff */
[-C--:B------:R-:W-:Y:S01]  /*48b0*/  FMUL R41, R41, R0.reuse ;  /* 0x0000000029297220 */ /* 0x080fe20000400000 */
[----:B------:R-:W-:Y:S01]  /*48c0*/  F2FP.F16.F32.PACK_AB R33, RZ, R33 ;  /* 0x00000021ff21723e */ /* 0x000fe200000000ff */
[-C--:B------:R-:W-:Y:S01]  /*48d0*/  FMUL R42, R42, R0.reuse ;  /* 0x000000002a2a7220 */ /* 0x080fe20000400000 */
[----:B------:R0:W-:Y:S01]  /*48e0*/  @P1 STG.E.U16 desc[UR12][R6.64+0x10], R30 ;  /* 0x0000101e06001986 */ /* 0x0001e2000c10150c */
[----:B------:R-:W-:Y:S01]  /*48f0*/  ISETP.GT.AND P1, PT, R10, 0x8, P0 ;  /* 0x000000080a00780c */ /* 0x000fe20000724270 */
[----:B------:R-:W-:Y:S01]  /*4900*/  FMUL R43, R43, R0 ;  /* 0x000000002b2b7220 */ /* 0x000fe20000400000 */
[----:B------:R-:W-:Y:S01]  /*4910*/  F2FP.F16.F32.PACK_AB R34, RZ, R34 ;  /* 0x00000022ff22723e */ /* 0x000fe200000000ff */
[-C--:B------:R-:W-:Y:S01]  /*4920*/  FMUL R44, R44, R0.reuse ;  /* 0x000000002c2c7220 */ /* 0x080fe20000400000 */
[----:B------:R-:W-:Y:S01]  /*4930*/  F2FP.F16.F32.PACK_AB R35, RZ, R35 ;  /* 0x00000023ff23723e */ /* 0x000fe200000000ff */
[-C--:B------:R-:W-:Y:S01]  /*4940*/  FMUL R45, R45, R0.reuse ;  /* 0x000000002d2d7220 */ /* 0x080fe20000400000 */
[----:B------:R-:W-:Y:S01]  /*4950*/  ISETP.GT.AND P0, PT, R2, 0x19, PT ;  /* 0x000000190200780c */ /* 0x000fe20003f04270 */
[----:B------:R-:W-:Y:S01]  /*4960*/  FMUL R46, R46, R0 ;  /* 0x000000002e2e7220 */ /* 0x000fe20000400000 */
[----:B------:R-:W-:Y:S01]  /*4970*/  F2FP.F16.F32.PACK_AB R36, RZ, R36 ;  /* 0x00000024ff24723e */ /* 0x000fe200000000ff */
[----:B------:R-:W-:Y:S01]  /*4980*/  FMUL R47, R47, R0 ;  /* 0x000000002f2f7220 */ /* 0x000fe20000400000 */
[----:B------:R-:W-:Y:S01]  /*4990*/  F2FP.F16.F32.PACK_AB R37, RZ, R37 ;  /* 0x00000025ff25723e */ /* 0x000fe200000000ff */
[--C-:B0-----:R-:W-:Y:S01]  /*49a0*/  @P2 IMAD.MOV.U32 R6, RZ, RZ, R16.reuse ;  /* 0x000000ffff062224 */ /* 0x101fe200078e0010 */
[----:B------:R-:W-:Y:S01]  /*49b0*/  F2FP.F16.F32.PACK_AB R38, RZ, R38 ;  /* 0x00000026ff26723e */ /* 0x000fe200000000ff */
[--C-:B------:R-:W-:Y:S01]  /*49c0*/  @P2 IMAD.MOV.U32 R7, RZ, RZ, R17.reuse ;  /* 0x000000ffff072224 */ /* 0x100fe200078e0011 */
[----:B------:R-:W-:Y:S01]  /*49d0*/  F2FP.F16.F32.PACK_AB R39, RZ, R39 ;  /* 0x00000027ff27723e */ /* 0x000fe200000000ff */
[----:B------:R-:W-:Y:S01]  /*49e0*/  FMUL R48, R48, R0 ;  /* 0x0000000030307220 */ /* 0x000fe20000400000 */
[----:B------:R-:W-:Y:S01]  /*49f0*/  F2FP.F16.F32.PACK_AB R40, RZ, R40 ;  /* 0x00000028ff28723e */ /* 0x000fe200000000ff */
[-C--:B------:R-:W-:Y:S01]  /*4a00*/  FMUL R49, R49, R0.reuse ;  /* 0x0000000031317220 */ /* 0x080fe20000400000 */
[----:B------:R0:W-:Y:S01]  /*4a10*/  @P2 STG.E.U16 desc[UR12][R6.64+0x12], R31 ;  /* 0x0000121f06002986 */ /* 0x0001e2000c10150c */
[----:B------:R-:W-:Y:S01]  /*4a20*/  ISETP.GT.AND P2, PT, R2, 0x18, PT ;  /* 0x000000180200780c */ /* 0x000fe20003f44270 */
[-C--:B------:R-:W-:Y:S01]  /*4a30*/  FMUL R50, R50, R0.reuse ;  /* 0x0000000032327220 */ /* 0x080fe20000400000 */
[----:B------:R-:W-:Y:S01]  /*4a40*/  F2FP.F16.F32.PACK_AB R41, RZ, R41 ;  /* 0x00000029ff29723e */ /* 0x000fe200000000ff */
[----:B------:R-:W-:Y:S01]  /*4a50*/  @P4 STG.E.U16 desc[UR12][R4.64+0x20], R32 ;  /* 0x0000202004004986 */ /* 0x000fe2000c10150c */
[C---:B------:R-:W-:Y:S01]  /*4a60*/  ISETP.GT.AND P4, PT, R10.reuse, RZ, P2 ;  /* 0x000000ff0a00720c */ /* 0x040fe20001784270 */
[-C--:B------:R-:W-:Y:S01]  /*4a70*/  FMUL R51, R51, R0.reuse ;  /* 0x0000000033337220 */ /* 0x080fe20000400000 */
[C---:B------:R-:W-:Y:S01]  /*4a80*/  ISETP.GT.AND P2, PT, R10.reuse, 0x8, P2 ;  /* 0x000000080a00780c */ /* 0x040fe20001744270 */
[----:B------:R-:W-:Y:S01]  /*4a90*/  @P5 STG.E.U16 desc[UR12][R4.64+0x22], R33 ;  /* 0x0000222104005986 */ /* 0x000fe2000c10150c */
[----:B------:R-:W-:Y:S01]  /*4aa0*/  ISETP.GT.AND P5, PT, R10, RZ, P0 ;  /* 0x000000ff0a00720c */ /* 0x000fe200007a4270 */
[----:B------:R-:W-:Y:S01]  /*4ab0*/  FMUL R52, R52, R0 ;  /* 0x0000000034347220 */ /* 0x000fe20000400000 */
[----:B------:R-:W-:Y:S01]  /*4ac0*/  F2FP.F16.F32.PACK_AB R42, RZ, R42 ;  /* 0x0000002aff2a723e */ /* 0x000fe200000000ff */
[--C-:B0-----:R-:W-:Y:S01]  /*4ad0*/  @P3 IMAD.MOV.U32 R6, RZ, RZ, R16.reuse ;  /* 0x000000ffff063224 */ /* 0x101fe200078e0010 */
[----:B------:R-:W-:Y:S01]  /*4ae0*/  F2FP.F16.F32.PACK_AB R43, RZ, R43 ;  /* 0x0000002bff2b723e */ /* 0x000fe200000000ff */
[--C-:B------:R-:W-:Y:S01]  /*4af0*/  @P3 IMAD.MOV.U32 R7, RZ, RZ, R17.reuse ;  /* 0x000000ffff073224 */ /* 0x100fe200078e0011 */
[----:B------:R-:W-:Y:S01]  /*4b00*/  F2FP.F16.F32.PACK_AB R44, RZ, R44 ;  /* 0x0000002cff2c723e */ /* 0x000fe200000000ff */
[-C--:B------:R-:W-:Y:S01]  /*4b10*/  FMUL R53, R53, R0.reuse ;  /* 0x0000000035357220 */ /* 0x080fe20000400000 */
[----:B------:R-:W-:Y:S01]  /*4b20*/  F2FP.F16.F32.PACK_AB R45, RZ, R45 ;  /* 0x0000002dff2d723e */ /* 0x000fe200000000ff */
[-C--:B------:R-:W-:Y:S01]  /*4b30*/  FMUL R54, R54, R0.reuse ;  /* 0x0000000036367220 */ /* 0x080fe20000400000 */
[----:B------:R0:W-:Y:S01]  /*4b40*/  @P3 STG.E.U16 desc[UR12][R6.64+0x20], R34 ;  /* 0x0000202206003986 */ /* 0x0001e2000c10150c */
[----:B------:R-:W-:Y:S01]  /*4b50*/  ISETP.GT.AND P3, PT, R2, 0x20, PT ;  /* 0x000000200200780c */ /* 0x000fe20003f64270 */
[----:B------:R-:W-:Y:S01]  /*4b60*/  FMUL R55, R55, R0 ;  /* 0x0000000037377220 */ /* 0x000fe20000400000 */
[----:B------:R-:W-:Y:S01]  /*4b70*/  F2FP.F16.F32.PACK_AB R46, RZ, R46 ;  /* 0x0000002eff2e723e */ /* 0x000fe200000000ff */
[-C--:B------:R-:W-:Y:S01]  /*4b80*/  FMUL R56, R56, R0.reuse ;  /* 0x0000000038387220 */ /* 0x080fe20000400000 */
[----:B------:R-:W-:Y:S01]  /*4b90*/  F2FP.F16.F32.PACK_AB R47, RZ, R47 ;  /* 0x0000002fff2f723e */ /* 0x000fe200000000ff */
[----:B------:R-:W-:Y:S01]  /*4ba0*/  FMUL R57, R57, R0 ;  /* 0x0000000039397220 */ /* 0x000fe20000400000 */
[----:B------:R-:W-:Y:S01]  /*4bb0*/  F2FP.F16.F32.PACK_AB R48, RZ, R48 ;  /* 0x00000030ff30723e */ /* 0x000fe200000000ff */
[-C--:B------:R-:W-:Y:S01]  /*4bc0*/  FMUL R58, R58, R0.reuse ;  /* 0x000000003a3a7220 */ /* 0x080fe20000400000 */
[----:B------:R-:W-:Y:S01]  /*4bd0*/  F2FP.F16.F32.PACK_AB R49, RZ, R49 ;  /* 0x00000031ff31723e */ /* 0x000fe200000000ff */
        /* <DEDUP_REMOVED lines=10> */
[----:B------:R-:W-:Y:S01]  /*4c80*/  ISETP.GT.AND P1, PT, R10, 0x8, P0 ;  /* 0x000000080a00780c */ /* 0x000fe20000724270 */
[-C--:B------:R-:W-:Y:S01]  /*4c90*/  FMUL R62, R62, R0.reuse ;  /* 0x000000003e3e7220 */ /* 0x080fe20000400000 */
[----:B------:R-:W-:Y:S01]  /*4ca0*/  ISETP.GT.AND P0, PT, R2, 0x21, PT ;  /* 0x000000210200780c */ /* 0x000fe20003f04270 */
        /* <DEDUP_REMOVED lines=65> */
[----:B0-----:R-:W-:Y:S01]  /*50c0*/  @P1 IMAD.MOV.U32 R6, RZ, RZ, R16 ;  /* 0x000000ffff061224 */ /* 0x001fe200078e0010 */
[----:B------:R-:W-:Y:S01]  /*50d0*/  F2FP.F16.F32.PACK_AB R75, RZ, R75 ;  /* 0x0000004bff4b723e */ /* 0x000fe200000000ff */
[----:B------:R-:W-:Y:S01]  /*50e0*/  @P1 IMAD.MOV.U32 R7, RZ, RZ, R17 ;  /* 0x000000ffff071224 */ /* 0x000fe200078e0011 */
        /* <DEDUP_REMOVED lines=10> */
[----:B------:R-:W-:Y:S01]  /*5190*/  FMUL R0, R87, R0 ;  /* 0x0000000057007220 */ /* 0x000fe20000400000 */
[C---:B------:R-:W-:Y:S01]  /*51a0*/  ISETP.GT.AND P3, PT, R10.reuse, 0x8, P3 ;  /* 0x000000080a00780c */ /* 0x040fe20001f64270 */
[----:B------:R-:W-:Y:S01]  /*51b0*/  @P5 STG.E.U16 desc[UR12][R4.64+0x52], R45 ;  /* 0x0000522d04005986 */ /* 0x000fe2000c10150c */
[----:B------:R-:W-:-:S02]  /*51c0*/  ISETP.GT.AND P5, PT, R10, RZ, P0 ;  /* 0x000000ff0a00720c */ /* 0x000fc400007a4270 */
[----:B------:R-:W-:Y:S01]  /*51d0*/  F2FP.F16.F32.PACK_AB R78, RZ, R78 ;  /* 0x0000004eff4e723e */ /* 0x000fe200000000ff */
[----:B0-----:R-:W-:Y:S01]  /*51e0*/  @P2 IMAD.MOV.U32 R6, RZ, RZ, R16 ;  /* 0x000000ffff062224 */ /* 0x001fe200078e0010 */
[----:B------:R-:W-:Y:S01]  /*51f0*/  F2FP.F16.F32.PACK_AB R79, RZ, R79 ;  /* 0x0000004fff4f723e */ /* 0x000fe200000000ff */
[----:B------:R-:W-:Y:S01]  /*5200*/  @P2 IMAD.MOV.U32 R7, RZ, RZ, R17 ;  /* 0x000000ffff072224 */ /* 0x000fe200078e0011 */
[----:B------:R-:W-:Y:S02]  /*5210*/  F2FP.F16.F32.PACK_AB R80, RZ, R80 ;  /* 0x00000050ff50723e */ /* 0x000fe400000000ff */
[----:B------:R-:W-:Y:S02]  /*5220*/  F2FP.F16.F32.PACK_AB R81, RZ, R81 ;  /* 0x00000051ff51723e */ /* 0x000fe400000000ff */
[----:B------:R0:W-:Y:S01]  /*5230*/  @P2 STG.E.U16 desc[UR12][R6.64+0x50], R46 ;  /* 0x0000502e06002986 */ /* 0x0001e2000c10150c */
[----:B------:R-:W-:Y:S02]  /*5240*/  ISETP.GT.AND P2, PT, R2, 0x38, PT ;  /* 0x000000380200780c */ /* 0x000fe40003f44270 */
[----:B------:R-:W-:-:S02]  /*5250*/  F2FP.F16.F32.PACK_AB R82, RZ, R82 ;  /* 0x00000052ff52723e */ /* 0x000fc400000000ff */
[----:B------:R-:W-:Y:S02]  /*5260*/  F2FP.F16.F32.PACK_AB R83, RZ, R83 ;  /* 0x00000053ff53723e */ /* 0x000fe400000000ff */
[----:B------:R-:W-:Y:S02]  /*5270*/  F2FP.F16.F32.PACK_AB R84, RZ, R84 ;  /* 0x00000054ff54723e */ /* 0x000fe400000000ff */
[----:B------:R-:W-:Y:S02]  /*5280*/  F2FP.F16.F32.PACK_AB R85, RZ, R85 ;  /* 0x00000055ff55723e */ /* 0x000fe400000000ff */
[----:B------:R-:W-:Y:S01]  /*5290*/  F2FP.F16.F32.PACK_AB R86, RZ, R86 ;  /* 0x00000056ff56723e */ /* 0x000fe200000000ff */
[----:B0-----:R-:W-:Y:S02]  /*52a0*/  @P1 IMAD.MOV.U32 R6, RZ, RZ, R16 ;  /* 0x000000ffff061224 */ /* 0x001fe400078e0010 */
[----:B------:R-:W-:-:S05]  /*52b0*/  @P1 IMAD.MOV.U32 R7, RZ, RZ, R17 ;  /* 0x000000ffff071224 */ /* 0x000fca00078e0011 */
[----:B------:R0:W-:Y:S01]  /*52c0*/  @P1 STG.E.U16 desc[UR12][R6.64+0x52], R47 ;  /* 0x0000522f06001986 */ /* 0x0001e2000c10150c */
[----:B------:R-:W-:Y:S02]  /*52d0*/  ISETP.GT.AND P1, PT, R10, 0x8, P0 ;  /* 0x000000080a00780c */ /* 0x000fe40000724270 */
[----:B------:R-:W-:Y:S01]  /*52e0*/  ISETP.GT.AND P0, PT, R2, 0x39, PT ;  /* 0x000000390200780c */ /* 0x000fe20003f04270 */
[----:B------:R-:W-:Y:S01]  /*52f0*/  @P4 STG.E.U16 desc[UR12][R4.64+0x60], R48 ;  /* 0x0000603004004986 */ /* 0x000fe2000c10150c */
[C---:B------:R-:W-:Y:S02]  /*5300*/  ISETP.GT.AND P4, PT, R10.reuse, RZ, P2 ;  /* 0x000000ff0a00720c */ /* 0x040fe40001784270 */
[C---:B------:R-:W-:Y:S01]  /*5310*/  ISETP.GT.AND P2, PT, R10.reuse, 0x8, P2 ;  /* 0x000000080a00780c */ /* 0x040fe20001744270 */
[----:B------:R-:W-:Y:S01]  /*5320*/  @P5 STG.E.U16 desc[UR12][R4.64+0x62], R49 ;  /* 0x0000623104005986 */ /* 0x000fe2000c10150c */
[----:B------:R-:W-:Y:S01]  /*5330*/  ISETP.GT.AND P5, PT, R10, RZ, P0 ;  /* 0x000000ff0a00720c */ /* 0x000fe200007a4270 */
[----:B0-----:R-:W-:-:S02]  /*5340*/  @P3 IMAD.MOV.U32 R6, RZ, RZ, R16 ;  /* 0x000000ffff063224 */ /* 0x001fc400078e0010 */
[----:B------:R-:W-:-:S05]  /*5350*/  @P3 IMAD.MOV.U32 R7, RZ, RZ, R17 ;  /* 0x000000ffff073224 */ /* 0x000fca00078e0011 */
[----:B------:R0:W-:Y:S01]  /*5360*/  @P3 STG.E.U16 desc[UR12][R6.64+0x60], R50 ;  /* 0x0000603206003986 */ /* 0x0001e2000c10150c */
[----:B------:R-:W-:Y:S01]  /*5370*/  ISETP.GT.AND P3, PT, R2, 0x40, PT ;  /* 0x000000400200780c */ /* 0x000fe20003f64270 */
        /* <DEDUP_REMOVED lines=37> */
[C---:B------:R-:W-:Y:S02]  /*55d0*/  ISETP.GT.AND P5, PT, R10.reuse, RZ, P0 ;  /* 0x000000ff0a00720c */ /* 0x040fe400007a4270 */
[----:B------:R-:W-:Y:S01]  /*55e0*/  ISETP.GT.AND P0, PT, R10, 0x8, P0 ;  /* 0x000000080a00780c */ /* 0x000fe20000704270 */
[----:B0-----:R-:W-:-:S02]  /*55f0*/  @P2 IMAD.MOV.U32 R6, RZ, RZ, R16 ;  /* 0x000000ffff062224 */ /* 0x001fc400078e0010 */
[----:B------:R-:W-:-:S05]  /*5600*/  @P2 IMAD.MOV.U32 R7, RZ, RZ, R17 ;  /* 0x000000ffff072224 */ /* 0x000fca00078e0011 */
[----:B------:R0:W-:Y:S01]  /*5610*/  @P2 STG.E.U16 desc[UR12][R6.64+0x90], R62 ;  /* 0x0000903e06002986 */ /* 0x0001e2000c10150c */
[----:B------:R-:W-:Y:S01]  /*5620*/  ISETP.GT.AND P2, PT, R2, 0x59, PT ;  /* 0x000000590200780c */ /* 0x000fe20003f44270 */
[----:B0-----:R-:W-:Y:S02]  /*5630*/  @P1 IMAD.MOV.U32 R6, RZ, RZ, R16 ;  /* 0x000000ffff061224 */ /* 0x001fe400078e0010 */
[----:B------:R-:W-:-:S05]  /*5640*/  @P1 IMAD.MOV.U32 R7, RZ, RZ, R17 ;  /* 0x000000ffff071224 */ /* 0x000fca00078e0011 */
[----:B------:R0:W-:Y:S01]  /*5650*/  @P1 STG.E.U16 desc[UR12][R6.64+0x92], R63 ;  /* 0x0000923f06001986 */ /* 0x0001e2000c10150c */
[----:B------:R-:W-:-:S03]  /*5660*/  ISETP.GT.AND P1, PT, R2, 0x58, PT ;  /* 0x000000580200780c */ /* 0x000fc60003f24270 */
[----:B------:R-:W-:Y:S01]  /*5670*/  @P4 STG.E.U16 desc[UR12][R4.64+0xa0], R64 ;  /* 0x0000a04004004986 */ /* 0x000fe2000c10150c */
[C---:B------:R-:W-:Y:S02]  /*5680*/  ISETP.GT.AND P4, PT, R10.reuse, RZ, P1 ;  /* 0x000000ff0a00720c */ /* 0x040fe40000f84270 */
[C---:B------:R-:W-:Y:S01]  /*5690*/  ISETP.GT.AND P1, PT, R10.reuse, 0x8, P1 ;  /* 0x000000080a00780c */ /* 0x040fe20000f24270 */
[----:B------:R-:W-:Y:S01]  /*56a0*/  @P5 STG.E.U16 desc[UR12][R4.64+0xa2], R65 ;  /* 0x0000a24104005986 */ /* 0x000fe2000c10150c */
[C---:B------:R-:W-:Y:S02]  /*56b0*/  ISETP.GT.AND P5, PT, R10.reuse, RZ, P2 ;  /* 0x000000ff0a00720c */ /* 0x040fe400017a4270 */
[----:B------:R-:W-:Y:S01]  /*56c0*/  ISETP.GT.AND P2, PT, R10, 0x8, P2 ;  /* 0x000000080a00780c */ /* 0x000fe20001744270 */
[----:B0-----:R-:W-:Y:S02]  /*56d0*/  @P3 IMAD.MOV.U32 R6, RZ, RZ, R16 ;  /* 0x000000ffff063224 */ /* 0x001fe400078e0010 */
        /* <DEDUP_REMOVED lines=15> */
[----:B------:R0:W-:Y:S02]  /*57d0*/  @P1 STG.E.U16 desc[UR12][R6.64+0xb0], R70 ;  /* 0x0000b04606001986 */ /* 0x0001e4000c10150c */
[----:B0-----:R-:W-:Y:S02]  /*57e0*/  @P2 IMAD.MOV.U32 R6, RZ, RZ, R16 ;  /* 0x000000ffff062224 */ /* 0x001fe400078e0010 */
[----:B------:R-:W-:-:S05]  /*57f0*/  @P2 IMAD.MOV.U32 R7, RZ, RZ, R17 ;  /* 0x000000ffff072224 */ /* 0x000fca00078e0011 */
[----:B------:R0:W-:Y:S01]  /*5800*/  @P2 STG.E.U16 desc[UR12][R6.64+0xb2], R71 ;  /* 0x0000b24706002986 */ /* 0x0001e2000c10150c */
[----:B------:R-:W-:-:S03]  /*5810*/  ISETP.GT.AND P2, PT, R2, 0x71, PT ;  /* 0x000000710200780c */ /* 0x000fc60003f44270 */
[----:B------:R-:W-:Y:S01]  /*5820*/  @P4 STG.E.U16 desc[UR12][R4.64+0xc0], R72 ;  /* 0x0000c04804004986 */ /* 0x000fe2000c10150c */
[----:B------:R-:W-:-:S03]  /*5830*/  ISETP.GT.AND P4, PT, R2, 0x68, PT ;  /* 0x000000680200780c */ /* 0x000fc60003f84270 */
[----:B------:R-:W-:Y:S01]  /*5840*/  @P5 STG.E.U16 desc[UR12][R4.64+0xc2], R73 ;  /* 0x0000c24904005986 */ /* 0x000fe2000c10150c */
[----:B------:R-:W-:Y:S02]  /*5850*/  ISETP.GT.AND P5, PT, R2, 0x69, PT ;  /* 0x000000690200780c */ /* 0x000fe40003fa4270 */
[C---:B------:R-:W-:Y:S01]  /*5860*/  ISETP.GT.AND P1, PT, R10.reuse, RZ, P4 ;  /* 0x000000ff0a00720c */ /* 0x040fe20002724270 */
[----:B0-----:R-:W-:Y:S01]  /*5870*/  @P3 IMAD.MOV.U32 R6, RZ, RZ, R16 ;  /* 0x000000ffff063224 */ /* 0x001fe200078e0010 */
[C---:B------:R-:W-:Y:S01]  /*5880*/  ISETP.GT.AND P6, PT, R10.reuse, RZ, P5 ;  /* 0x000000ff0a00720c */ /* 0x040fe20002fc4270 */
[----:B------:R-:W-:Y:S01]  /*5890*/  @P3 IMAD.MOV.U32 R7, RZ, RZ, R17 ;  /* 0x000000ffff073224 */ /* 0x000fe200078e0011 */
[----:B------:R-:W-:-:S04]  /*58a0*/  ISETP.GT.AND P4, PT, R10, 0x8, P4 ;  /* 0x000000080a00780c */ /* 0x000fc80002784270 */
[----:B------:R0:W-:Y:S01]  /*58b0*/  @P3 STG.E.U16 desc[UR12][R6.64+0xc0], R74 ;  /* 0x0000c04a06003986 */ /* 0x0001e2000c10150c */
[----:B------:R-:W-:-:S06]  /*58c0*/  ISETP.GT.AND P3, PT, R2, 0x70, PT ;  /* 0x000000700200780c */ /* 0x000fcc0003f64270 */
[----:B------:R-:W-:Y:S02]  /*58d0*/  @P6 IMAD.MOV.U32 R3, RZ, RZ, R5 ;  /* 0x000000ffff036224 */ /* 0x000fe400078e0005 */
[----:B0-----:R-:W-:Y:S02]  /*58e0*/  @P0 IMAD.MOV.U32 R6, RZ, RZ, R16 ;  /* 0x000000ffff060224 */ /* 0x001fe400078e0010 */
[----:B------:R-:W-:-:S05]  /*58f0*/  @P0 IMAD.MOV.U32 R7, RZ, RZ, R17 ;  /* 0x000000ffff070224 */ /* 0x000fca00078e0011 */
[----:B------:R-:W-:Y:S01]  /*5900*/  @P0 STG.E.U16 desc[UR12][R6.64+0xc2], R75 ;  /* 0x0000c24b06000986 */ /* 0x000fe2000c10150c */
[----:B------:R-:W-:-:S03]  /*5910*/  ISETP.GT.AND P0, PT, R2, 0x79, PT ;  /* 0x000000790200780c */ /* 0x000fc60003f04270 */
[----:B------:R-:W-:Y:S01]  /*5920*/  @P1 STG.E.U16 desc[UR12][R4.64+0xd0], R76 ;  /* 0x0000d04c04001986 */ /* 0x000fe2000c10150c */
[----:B------:R-:W-:Y:S01]  /*5930*/  ISETP.GT.AND P1, PT, R2, 0x78, PT ;  /* 0x000000780200780c */ /* 0x000fe20003f24270 */
[----:B------:R-:W-:-:S05]  /*5940*/  @P6 IMAD.MOV.U32 R2, RZ, RZ, R4 ;  /* 0x000000ffff026224 */ /* 0x000fca00078e0004 */
[----:B------:R0:W-:Y:S01]  /*5950*/  @P6 STG.E.U16 desc[UR12][R2.64+0xd2], R77 ;  /* 0x0000d24d02006986 */ /* 0x0001e2000c10150c */
[C---:B------:R-:W-:Y:S02]  /*5960*/  ISETP.GT.AND P6, PT, R10.reuse, 0x8, P5 ;  /* 0x000000080a00780c */ /* 0x040fe40002fc4270 */
[C---:B------:R-:W-:Y:S02]  /*5970*/  ISETP.GT.AND P5, PT, R10.reuse, RZ, P3 ;  /* 0x000000ff0a00720c */ /* 0x040fe40001fa4270 */
[----:B------:R-:W-:Y:S01]  /*5980*/  ISETP.GT.AND P3, PT, R10, 0x8, P3 ;  /* 0x000000080a00780c */ /* 0x000fe20001f64270 */
[----:B0-----:R-:W-:Y:S02]  /*5990*/  @P4 IMAD.MOV.U32 R2, RZ, RZ, R16 ;  /* 0x000000ffff024224 */ /* 0x001fe400078e0010 */
[----:B------:R-:W-:-:S05]  /*59a0*/  @P4 IMAD.MOV.U32 R3, RZ, RZ, R17 ;  /* 0x000000ffff034224 */ /* 0x000fca00078e0011 */
[----:B------:R0:W-:Y:S01]  /*59b0*/  @P4 STG.E.U16 desc[UR12][R2.64+0xd0], R78 ;  /* 0x0000d04e02004986 */ /* 0x0001e2000c10150c */
        /* <DEDUP_REMOVED lines=14> */
[----:B------:R0:W-:Y:S02]  /*5aa0*/  @P4 STG.E.U16 desc[UR12][R2.64+0xe2], R81 ;  /* 0x0000e25102004986 */ /* 0x0001e4000c10150c */
        /* <DEDUP_REMOVED lines=8> */
[----:B------:R0:W-:Y:S04]  /*5b30*/  @P5 STG.E.U16 desc[UR12][R2.64+0xf0], R84 ;  /* 0x0000f05402005986 */ /* 0x0001e8000c10150c */
[----:B------:R1:W-:Y:S01]  /*5b40*/  @P6 STG.E.U16 desc[UR12][R4.64+0xf2], R85 ;  /* 0x0000f25504006986 */ /* 0x0003e2000c10150c */
[----:B0-----:R-:W-:Y:S02]  /*5b50*/  @P1 IMAD.MOV.U32 R2, RZ, RZ, R16 ;  /* 0x000000ffff021224 */ /* 0x001fe400078e0010 */
[----:B------:R-:W-:-:S05]  /*5b60*/  @P1 IMAD.MOV.U32 R3, RZ, RZ, R17 ;  /* 0x000000ffff031224 */ /* 0x000fca00078e0011 */
[----:B------:R1:W-:Y:S01]  /*5b70*/  @P1 STG.E.U16 desc[UR12][R2.64+0xf0], R86 ;  /* 0x0000f05602001986 */ /* 0x0003e2000c10150c */
[----:B------:R-:W-:Y:S05]  /*5b80*/  @!P0 EXIT ;  /* 0x000000000000894d */ /* 0x000fea0003800000 */
[----:B------:R-:W-:-:S05]  /*5b90*/  F2FP.F16.F32.PACK_AB R0, RZ, R0 ;  /* 0x00000000ff00723e */ /* 0x000fca00000000ff */
[----:B------:R-:W-:Y:S01]  /*5ba0*/  STG.E.U16 desc[UR12][R16.64+0xf2], R0 ;  /* 0x0000f20010007986 */ /* 0x000fe2000c10150c */
[----:B------:R-:W-:Y:S05]  /*5bb0*/  EXIT ;  /* 0x000000000000794d */ /* 0x000fea0003800000 */
.L_x_10:
[----:B------:R-:W-:-:S13]  /*5bc0*/  ISETP.NE.AND P0, PT, R6, RZ, PT ;  /* 0x000000ff0600720c */ /* 0x000fda0003f05270 */
[----:B------:R-:W-:Y:S05]  /*5bd0*/  @P0 EXIT ;  /* 0x000000000000094d */ /* 0x000fea0003800000 */
[----:B------:R-:W-:-:S13]  /*5be0*/  ELECT P0, URZ, PT ;  /* 0x00000000003f782f */ /* 0x000fda0003800000 */
[----:B------:R-:W-:Y:S05]  /*5bf0*/  @!P0 BRA `(.L_x_147) ;  /* 0x0000000800048947 */ /* 0x000fea0003800000 */
[----:B------:R-:W-:Y:S02]  /*5c00*/  ISETP.GE.AND P0, PT, R4, 0x1, PT ;  /* 0x000000010400780c */ /* 0x000fe40003f06270 */
[----:B---3-5:R-:W-:-:S04]  /*5c10*/  SHF.R.S32.HI R3, RZ, 0x1f, R8 ;  /* 0x0000001fff037819 */ /* 0x028fc80000011408 */
[----:B------:R-:W-:-:S07]  /*5c20*/  LEA.HI R3, R3, R8, RZ, 0x7 ;  /* 0x0000000803037211 */ /* 0x000fce00078f38ff */
[----:B------:R-:W-:Y:S05]  /*5c30*/  @!P0 BRA `(.L_x_147) ;  /* 0x0000000400f48947 */ /* 0x000fea0003800000 */
[----:B------:R-:W-:Y:S01]  /*5c40*/  LOP3.LUT R3, R3, 0xffffff80, RZ, 0xc0, !PT ;  /* 0xffffff8003037812 */ /* 0x000fe200078ec0ff */
[----:B------:R-:W-:Y:S01]  /*5c50*/  IMAD.SHL.U32 R16, R5, 0x40, RZ ;  /* 0x0000004005107824 */ /* 0x000fe200078e00ff */
[----:B------:R-:W-:Y:S01]  /*5c60*/  ULDC UR4, c[0x0][0x384] ;  /* 0x0000e10000047ab9 */ /* 0x000fe20000000800 */
[C---:B------:R-:W-:Y:S01]  /*5c70*/  LOP3.LUT P0, RZ, R8.reuse, 0x1f, RZ, 0xc0, !PT ;  /* 0x0000001f08ff7812 */ /* 0x040fe2000780c0ff */
[----:B------:R-:W-:Y:S01]  /*5c80*/  ULDC UR5, c[0x0][0x388] ;  /* 0x0000e20000057ab9 */ /* 0x000fe20000000800 */
[----:B------:R-:W-:Y:S01]  /*5c90*/  IMAD.IADD R3, R8, 0x1, -R3 ;  /* 0x0000000108037824 */ /* 0x000fe200078e0a03 */
[----:B------:R-:W-:Y:S01]  /*5ca0*/  LOP3.LUT R19, R2, 0x2, RZ, 0xfc, !PT ;  /* 0x0000000202137812 */ /* 0x000fe200078efcff */
[----:B-1----:R-:W-:Y:S01]  /*5cb0*/  IMAD.HI.U32 R0, R16, UR4, RZ ;  /* 0x0000000410007c27 */ /* 0x002fe2000f8e00ff */
[----:B------:R-:W-:Y:S02]  /*5cc0*/  CS2R R6, SRZ ;  /* 0x0000000000067805 */ /* 0x000fe4000001ff00 */
[----:B------:R-:W-:Y:S01]  /*5cd0*/  ISETP.NE.AND P1, PT, R3, RZ, PT ;  /* 0x000000ff0300720c */ /* 0x000fe20003f25270 */
[----:B------:R-:W-:Y:S01]  /*5ce0*/  IMAD.SHL.U32 R18, R9, 0x80, RZ ;  /* 0x0000008009127824 */ /* 0x000fe200078e00ff */
[----:B------:R-:W-:Y:S01]  /*5cf0*/  ISETP.NE.OR P0, PT, R3, RZ, !P0 ;  /* 0x000000ff0300720c */ /* 0x000fe20004705670 */
[----:B------:R-:W-:Y:S01]  /*5d00*/  VIADD R21, R4, 0x1 ;  /* 0x0000000104157836 */ /* 0x000fe20000000000 */
[----:B------:R-:W-:Y:S01]  /*5d10*/  CS2R R8, SRZ ;  /* 0x0000000000087805 */ /* 0x000fe2000001ff00 */
[----:B------:R-:W-:Y:S01]  /*5d20*/  IMAD.MOV.U32 R3, RZ, RZ, RZ ;  /* 0x000000ffff037224 */ /* 0x000fe200078e00ff */
[----:B------:R-:W-:Y:S01]  /*5d30*/  SHF.R.U32.HI R0, RZ, UR5, R0 ;  /* 0x00000005ff007c19 */ /* 0x000fe20008011600 */
[----:B------:R-:W-:-:S08]  /*5d40*/  IMAD.MOV.U32 R5, RZ, RZ, 0x1 ;  /* 0x00000001ff057424 */ /* 0x000fd000078e00ff */
.L_x_151:
[----:B------:R-:W0:Y:S01]  /*5d50*/  S2R R11, SR_CgaCtaId ;  /* 0x00000000000b7919 */ /* 0x000e220000008800 */
[----:B------:R-:W-:-:S04]  /*5d60*/  MOV R10, 0x400 ;  /* 0x00000400000a7802 */ /* 0x000fc80000000f00 */
[----:B0-----:R-:W-:Y:S02]  /*5d70*/  LEA R20, R11, R10, 0x18 ;  /* 0x0000000a0b147211 */ /* 0x001fe400078ec0ff */
[----:B------:R-:W-:-:S03]  /*5d80*/  SHF.L.U32 R10, R5, 0x1f, RZ ;  /* 0x0000001f050a7819 */ /* 0x000fc600000006ff */
[----:B------:R-:W-:-:S07]  /*5d90*/  IMAD R17, R3, 0x8, R20 ;  /* 0x0000000803117824 */ /* 0x000fce00078e0214 */
.L_x_148:
[----:B0-----:R0:W1:Y:S02]  /*5da0*/  SYNCS.PHASECHK.TRANS64.TRYWAIT P2, [R17+URZ+0x36048], R10 ;  /* 0x0360480a110075a7 */ /* 0x001064000804017f */
[----:B-1----:R-:W-:Y:S05]  /*5db0*/  @!P2 NANOSLEEP.SYNCS 0x989680 ;  /* 0x009896800000a95d */ /* 0x002fea0003900000 */
[----:B------:R-:W1:Y:S02]  /*5dc0*/  @!P2 SYNCS.PHASECHK.TRANS64 P2, [R17+URZ+0x36048], R10 ;  /* 0x0360480a1100a5a7 */ /* 0x000e64000804007f */
[----:B-1----:R-:W-:Y:S05]  /*5dd0*/  @!P2 BRA `(.L_x_148) ;  /* 0xfffffffc00f0a947 */ /* 0x002fea000383ffff */
[----:B0-----:R-:W0:Y:S02]  /*5de0*/  @!P1 LDC R10, c[0x0][0x580] ;  /* 0x00016000ff0a9b82 */ /* 0x001e240000000800 */
[----:B0-----:R0:W-:Y:S02]  /*5df0*/  @!P1 SYNCS.ARRIVE.TRANS64 RZ, [R17+URZ+0x36000], R10 ;  /* 0x0360000a11ff99a7 */ /* 0x0011e4000800003f */
[----:B0-----:R-:W-:-:S04]  /*5e00*/  PRMT R10, R19, 0x9910, RZ ;  /* 0x00009910130a7816 */ /* 0x001fc800000000ff */
[----:B------:R-:W-:-:S13]  /*5e10*/  ISETP.NE.AND P2, PT, R10, 0x2, PT ;  /* 0x000000020a00780c */ /* 0x000fda0003f45270 */
[----:B------:R-:W-:Y:S05]  /*5e20*/  @P2 BRA `(.L_x_149) ;  /* 0x0000000000042947 */ /* 0x000fea0003800000 */
[----:B------:R-:W-:Y:S01]  /*5e30*/  BPT.TRAP 0x1 ;  /* 0x000000040000795c */ /* 0x000fe20000300000 */
.L_x_149:
[----:B------:R-:W-:Y:S05]  /*5e40*/  @P0 BRA `(.L_x_150) ;  /* 0x0000000000040947 */ /* 0x000fea0003800000 */
[----:B------:R-:W-:Y:S01]  /*5e50*/  BPT.TRAP 0x1 ;  /* 0x000000040000795c */ /* 0x000fe20000300000 */
.L_x_150:
[----:B------:R-:W0:Y:S01]  /*5e60*/  LDC R13, c[0x0][0x380] ;  /* 0x0000e000ff0d7b82 */ /* 0x000e220000000800 */
[----:B------:R-:W-:Y:S01]  /*5e70*/  R2UR UR4, R0 ;  /* 0x00000000000472ca */ /* 0x000fe200000e0000 */
[----:B------:R-:W-:Y:S01]  /*5e80*/  ULDC UR14, c[0x0][0x38c] ;  /* 0x0000e300000e7ab9 */ /* 0x000fe20000000800 */
[----:B------:R-:W-:Y:S01]  /*5e90*/  R2UR UR13, R16 ;  /* 0x00000000100d72ca */ /* 0x000fe200000e0000 */
[----:B------:R-:W-:Y:S01]  /*5ea0*/  UISETP.NE.AND UP0, UPT, UR14, 0x1, UPT ;  /* 0x000000010e00788c */ /* 0x000fe2000bf05270 */
[C---:B------:R-:W-:Y:S01]  /*5eb0*/  R2UR UR18, R8.reuse ;  /* 0x00000000081272ca */ /* 0x040fe200000e0000 */
[----:B------:R-:W-:Y:S01]  /*5ec0*/  VIADD R8, R8, 0x1 ;  /* 0x0000000108087836 */ /* 0x000fe20000000000 */
[----:B------:R-:W-:Y:S01]  /*5ed0*/  ULDC UR24, c[0x0][0x398] ;  /* 0x0000e60000187ab9 */ /* 0x000fe20000000800 */
[----:B------:R-:W1:Y:S01]  /*5ee0*/  LDC.64 R10, c[0x0][0x3f8] ;  /* 0x0000fe00ff0a7b82 */ /* 0x000e620000000a00 */
[----:B------:R-:W-:Y:S01]  /*5ef0*/  R2UR UR16, R3 ;  /* 0x00000000031072ca */ /* 0x000fe200000e0000 */
[----:B------:R-:W-:Y:S01]  /*5f00*/  ULDC UR12, c[0x0][0x3ec] ;  /* 0x0000fb00000c7ab9 */ /* 0x000fe20000000800 */
[----:B------:R-:W-:Y:S01]  /*5f10*/  R2UR UR17, R17 ;  /* 0x00000000111172ca */ /* 0x000fe200000e0000 */
[----:B------:R-:W-:Y:S01]  /*5f20*/  VIADD R21, R21, 0xffffffff ;  /* 0xffffffff15157836 */ /* 0x000fe20000000000 */
[----:B------:R-:W-:Y:S01]  /*5f30*/  ULDC.64 UR28, c[0x0][0x198] ;  /* 0x00006600001c7ab9 */ /* 0x000fe20000000a00 */
[----:B------:R-:W-:Y:S01]  /*5f40*/  ULDC.64 UR20, c[0x0][0x3f0] ;  /* 0x0000fc0000147ab9 */ /* 0x000fe20000000a00 */
[----:B------:R-:W-:Y:S01]  /*5f50*/  @UP0 ULDC.64 UR8, c[0x0][0x390] ;  /* 0x0000e40000080ab9 */ /* 0x000fe20000000a00 */
[----:B------:R-:W1:Y:S01]  /*5f60*/  LDC.64 R14, c[0x0][0x3d0] ;  /* 0x0000f400ff0e7b82 */ /* 0x000e620000000a00 */
[----:B------:R-:W-:Y:S01]  /*5f70*/  ISETP.GT.AND P6, PT, R21, 0x1, PT ;  /* 0x000000011500780c */ /* 0x000fe20003fc4270 */
[----:B------:R-:W-:Y:S01]  /*5f80*/  USHF.L.U32 UR18, UR18, 0x6, URZ ;  /* 0x0000000612127899 */ /* 0x000fe2000800063f */
[----:B------:R-:W-:Y:S01]  /*5f90*/  UMOV UR26, 0x0 ;  /* 0x00000000001a7882 */ /* 0x000fe20000000000 */
[----:B------:R-:W-:-:S04]  /*5fa0*/  UMOV UR27, 0x10000000 ;  /* 0x10000000001b7882 */ /* 0x000fc80000000000 */
[----:B------:R-:W2:Y:S01]  /*5fb0*/  LDC R12, c[0x0][0x400] ;  /* 0x00010000ff0c7b82 */ /* 0x000ea20000000800 */
[----:B0-----:R-:W-:Y:S01]  /*5fc0*/  ISETP.NE.AND P2, PT, R13, 0x1, PT ;  /* 0x000000010d00780c */ /* 0x001fe20003f45270 */
[----:B------:R-:W-:-:S12]  /*5fd0*/  UIADD3 UR17, UR17, 0x36000, URZ ;  /* 0x0003600011117890 */ /* 0x000fd8000fffe03f */
[----:B------:R-:W-:Y:S01]  /*5fe0*/  @P2 IMAD.U32 R22, RZ, RZ, UR4 ;  /* 0x00000004ff162e24 */ /* 0x000fe2000f8e00ff */
[----:B------:R-:W-:Y:S01]  /*5ff0*/  ULDC.64 UR4, c[0x0][0x3c8] ;  /* 0x0000f20000047ab9 */ /* 0x000fe20000000a00 */
[----:B-1----:R-:W-:Y:S02]  /*6000*/  IMAD R11, R7, R14, R11 ;  /* 0x0000000e070b7224 */ /* 0x002fe400078e020b */
[----:B------:R-:W-:Y:S01]  /*6010*/  IMAD R10, R9, UR5, R10 ;  /* 0x00000005090a7c24 */ /* 0x000fe2000f8e020a */
[----:B------:R-:W-:Y:S02]  /*6020*/  @P2 R2UR UR13, R22 ;  /* 0x00000000160d22ca */ /* 0x000fe400000e0000 */
[----:B------:R-:W-:Y:S01]  /*6030*/  ISETP.NE.AND P2, PT, R8, UR15, PT ;  /* 0x0000000f08007c0c */ /* 0x000fe2000bf45270 */
[----:B------:R-:W-:Y:S02]  /*6040*/  IMAD.U32 R11, R11, 0x20, R10 ;  /* 0x000000200b0b7824 */ /* 0x000fe400078e000a */
[----:B--2---:R-:W-:Y:S01]  /*6050*/  IMAD R12, R6, R15, R12 ;  /* 0x0000000f060c7224 */ /* 0x004fe200078e020c */
[----:B------:R-:W-:Y:S01]  /*6060*/  SEL R8, R8, RZ, P2 ;  /* 0x000000ff08087207 */ /* 0x000fe20001000000 */
[----:B------:R-:W0:Y:S02]  /*6070*/  LDC.64 R14, c[0x0][0x3e0] ;  /* 0x0000f800ff0e7b82 */ /* 0x000e240000000a00 */
[----:B------:R-:W-:-:S04]  /*6080*/  IMAD.U32 R11, R12, 0x400, R11 ;  /* 0x000004000c0b7824 */ /* 0x000fc800078e000b */
[----:B------:R-:W-:Y:S01]  /*6090*/  UIMAD.WIDE.U32 UR6, UR13, UR8, URZ ;  /* 0x000000080d0672a5 */ /* 0x000fe2000f8e003f */
[----:B------:R-:W-:Y:S01]  /*60a0*/  R2UR UR25, R11 ;  /* 0x000000000b1972ca */ /* 0x000fe200000e0000 */
[----:B------:R-:W-:Y:S01]  /*60b0*/  UIADD3 UR6, -UR13, URZ, URZ ;  /* 0x0000003f0d067290 */ /* 0x000fe2000fffe13f */
[----:B------:R-:W-:Y:S01]  /*60c0*/  VIADD R11, R6, 0x1 ;  /* 0x00000001060b7836 */ /* 0x000fe20000000000 */
[----:B------:R-:W-:Y:S01]  /*60d0*/  UMOV UR5, UR13 ;  /* 0x0000000d00057c82 */ /* 0x000fe20008000000 */
[----:B------:R-:W-:Y:S02]  /*60e0*/  @UP0 USHF.R.U32.HI UR5, URZ, UR9, UR7 ;  /* 0x000000093f050299 */ /* 0x000fe40008011607 */
[----:B------:R-:W-:Y:S01]  /*60f0*/  UISETP.NE.AND UP0, UPT, UR24, 0x1, UPT ;  /* 0x000000011800788c */ /* 0x000fe2000bf05270 */
[----:B------:R-:W-:Y:S01]  /*6100*/  IMAD R10, R13, UR6, R16 ;  /* 0x000000060d0a7c24 */ /* 0x000fe2000f8e0210 */
[----:B------:R-:W-:Y:S01]  /*6110*/  R2UR UR7, R20 ;  /* 0x00000000140772ca */ /* 0x000fe200000e0000 */
[----:B------:R-:W-:Y:S01]  /*6120*/  VIADD R13, R9, 0x1 ;  /* 0x00000001090d7836 */ /* 0x000fe20000000000 */
[----:B------:R-:W-:Y:S01]  /*6130*/  ULDC.64 UR8, c[0x0][0x3c0] ;  /* 0x0000f00000087ab9 */ /* 0x000fe20000000a00 */
[----:B------:R-:W-:Y:S01]  /*6140*/  @P2 IMAD.MOV R13, RZ, RZ, R9 ;  /* 0x000000ffff0d2224 */ /* 0x000fe200078e0209 */
[----:B------:R-:W-:Y:S01]  /*6150*/  R2UR UR19, R10 ;  /* 0x000000000a1372ca */ /* 0x000fe200000e0000 */
[----:B------:R-:W-:Y:S01]  /*6160*/  IMAD R20, R3, 0x4000, R20 ;  /* 0x0000400003147824 */ /* 0x000fe200078e0214 */
[----:B------:R-:W-:Y:S01]  /*6170*/  UMOV UR22, UR5 ;  /* 0x0000000500167c82 */ /* 0x000fe20008000000 */
[----:B------:R-:W-:Y:S01]  /*6180*/  VIADD R10, R7, 0x1 ;  /* 0x00000001070a7836 */ /* 0x000fe20000000000 */
[----:B------:R-:W-:Y:S01]  /*6190*/  UIADD3 UR6, UP1, UR28, 0xf0, URZ ;  /* 0x000000f01c067890 */ /* 0x000fe2000ff3e03f */
[----:B0-----:R-:W-:Y:S01]  /*61a0*/  ISETP.NE.AND P3, PT, R13, R14, PT ;  /* 0x0000000e0d00720c */ /* 0x001fe20003f65270 */
[----:B------:R-:W-:Y:S01]  /*61b0*/  @UP0 ULDC UR10, c[0x0][0x39c] ;  /* 0x0000e700000a0ab9 */ /* 0x000fe20000000800 */
[----:B------:R-:W-:Y:S01]  /*61c0*/  @UP0 ULDC UR30, c[0x0][0x3a0] ;  /* 0x0000e800001e0ab9 */ /* 0x000fe20000000800 */
[----:B------:R-:W-:Y:S01]  /*61d0*/  UIMAD.WIDE.U32 UR10, UR5, UR10, URZ ;  /* 0x0000000a050a72a5 */ /* 0x000fe2000f8e003f */
[----:B------:R-:W-:Y:S01]  /*61e0*/  R2UR UR23, R20 ;  /* 0x00000000141772ca */ /* 0x000fe200000e0000 */
[----:B------:R-:W-:Y:S01]  /*61f0*/  ULEA UR16, UR16, UR7, 0xd ;  /* 0x0000000710107291 */ /* 0x000fe2000f8e683f */
[----:B------:R-:W-:Y:S01]  /*6200*/  VIADD R3, R3, 0x1 ;  /* 0x0000000103037836 */ /* 0x000fe20000000000 */
[----:B------:R-:W-:-:S02]  /*6210*/  @UP0 USHF.R.U32.HI UR22, URZ, UR30, UR11 ;  /* 0x0000001e3f160299 */ /* 0x000fc4000801160b */
[----:B------:R-:W-:Y:S01]  /*6220*/  UIMAD UR19, UR19, UR8, UR12 ;  /* 0x00000008131372a4 */ /* 0x000fe2000f8e020c */
[----:B------:R-:W-:Y:S01]  /*6230*/  R2UR UR12, R9 ;  /* 0x00000000090c72ca */ /* 0x000fe200000e0000 */
[----:B------:R-:W-:Y:S01]  /*6240*/  UIADD3 UR7, -UR5, URZ, URZ ;  /* 0x0000003f05077290 */ /* 0x000fe2000fffe13f */
[----:B------:R-:W-:Y:S01]  /*6250*/  R2UR UR11, R18 ;  /* 0x00000000120b72ca */ /* 0x000fe200000e0000 */
[----:B------:R-:W-:Y:S01]  /*6260*/  UIADD3 UR8, -UR22, URZ, URZ ;  /* 0x0000003f16087290 */ /* 0x000fe2000fffe13f */
[----:B------:R-:W-:Y:S01]  /*6270*/  @P3 IMAD.MOV R10, RZ, RZ, R7 ;  /* 0x000000ffff0a3224 */ /* 0x000fe200078e0207 */
[----:B------:R-:W-:Y:S01]  /*6280*/  UIMAD UR7, UR14, UR7, UR13 ;  /* 0x000000070e0772a4 */ /* 0x000fe2000f8e020d */
[----:B------:R-:W-:Y:S01]  /*6290*/  R2UR UR13, R7 ;  /* 0x00000000070d72ca */ /* 0x000fe200000e0000 */
[----:B------:R-:W-:Y:S01]  /*62a0*/  UIMAD UR5, UR24, UR8, UR5 ;  /* 0x00000008180572a4 */ /* 0x000fe2000f8e0205 */
[----:B------:R-:W-:Y:S01]  /*62b0*/  R2UR UR14, R6 ;  /* 0x00000000060e72ca */ /* 0x000fe200000e0000 */
[----:B------:R-:W-:Y:S01]  /*62c0*/  UIADD3 UR28, UP2, UR28, 0x270, URZ ;  /* 0x000002701c1c7890 */ /* 0x000fe2000ff5e03f */
[C---:B------:R-:W-:Y:S01]  /*62d0*/  ISETP.NE.AND P4, PT, R10.reuse, R15, PT ;  /* 0x0000000f0a00720c */ /* 0x040fe20003f85270 */
[----:B------:R-:W-:Y:S01]  /*62e0*/  UIMAD UR20, UR7, UR9, UR20 ;  /* 0x00000009071472a4 */ /* 0x000fe2000f8e0214 */
[----:B------:R-:W-:Y:S01]  /*62f0*/  ISETP.NE.AND P5, PT, R3, 0x9, PT ;  /* 0x000000090300780c */ /* 0x000fe20003fa5270 */
[----:B------:R-:W-:Y:S01]  /*6300*/  UIMAD UR21, UR5, UR4, UR21 ;  /* 0x00000004051572a4 */ /* 0x000fe2000f8e0215 */
[----:B------:R-:W-:Y:S01]  /*6310*/  SEL R9, R13, RZ, P3 ;  /* 0x000000ff0d097207 */ /* 0x000fe20001800000 */
[----:B------:R-:W-:Y:S01]  /*6320*/  UIADD3.X UR7, URZ, UR29, URZ, UP1, !UPT ;  /* 0x0000001d3f077290 */ /* 0x000fe20008ffe43f */
[----:B------:R-:W-:Y:S01]  /*6330*/  SEL R12, RZ, 0x1, P5 ;  /* 0x00000001ff0c7807 */ /* 0x000fe20002800000 */
[----:B------:R-:W-:Y:S01]  /*6340*/  UPRMT UR4, UR25, 0x5410, URZ ;  /* 0x0000541019047896 */ /* 0x000fe2000800003f */
[----:B------:R-:W-:Y:S01]  /*6350*/  SEL R3, R3, RZ, P5 ;  /* 0x000000ff03037207 */ /* 0x000fe20002800000 */
[----:B------:R-:W-:Y:S01]  /*6360*/  UIADD3 UR8, UR23, 0x12000, URZ ;  /* 0x0001200017087890 */ /* 0x000fe2000fffe03f */
[----:B------:R-:W-:Y:S01]  /*6370*/  LOP3.LUT R5, R5, R12, RZ, 0x3c, !PT ;  /* 0x0000000c05057212 */ /* 0x000fe200078e3cff */
[----:B------:R-:W-:Y:S01]  /*6380*/  UIADD3.X UR29, URZ, UR29, URZ, UP2, !UPT ;  /* 0x0000001d3f1d7290 */ /* 0x000fe200097fe43f */
[----:B------:R-:W-:Y:S01]  /*6390*/  SEL R7, R10, RZ, P4 ;  /* 0x000000ff0a077207 */ /* 0x000fe20002000000 */
[----:B------:R-:W-:Y:S01]  /*63a0*/  UMOV UR9, UR17 ;  /* 0x0000001100097c82 */ /* 0x000fe20008000000 */
[----:B------:R-:W-:Y:S01]  /*63b0*/  UMOV UR10, UR18 ;  /* 0x00000012000a7c82 */ /* 0x000fe20008000000 */
[----:B------:R-:W-:Y:S01]  /*63c0*/  @P4 IMAD.MOV R11, RZ, RZ, R6 ;  /* 0x000000ffff0b4224 */ /* 0x000fe200078e0206 */
[----:B------:R0:W-:Y:S03]  /*63d0*/  UTMALDG.5D.IM2COL [UR16], [UR6], UR4 ;  /* 0x00000010060073b4 */ /* 0x0001e60008060004 */
[----:B------:R-:W-:Y:S01]  /*63e0*/  IMAD.MOV.U32 R6, RZ, RZ, R11 ;  /* 0x000000ffff067224 */ /* 0x000fe200078e000b */
[----:B------:R0:W-:Y:S02]  /*63f0*/  UTMALDG.5D [UR8], [UR28], desc[UR26] ;  /* 0x00001a081c0075b4 */ /* 0x0001e40008021000 */
[----:B0-----:R-:W-:Y:S05]  /*6400*/  @P6 BRA `(.L_x_151) ;  /* 0xfffffff800506947 */ /* 0x001fea000383ffff */
.L_x_147:
[----:B------:R-:W-:Y:S01]  /*6410*/  ISETP.GE.U32.AND P2, PT, R4, 0x9, PT ;  /* 0x000000090400780c */ /* 0x000fe20003f46070 */
[----:B------:R-:W-:Y:S05]  /*6420*/  WARPSYNC.ALL ;  /* 0x0000000000007948 */ /* 0x000fea0003800000 */
[----:B------:R-:W-:-:S07]  /*6430*/  ELECT P1, URZ, PT ;  /* 0x00000000003f782f */ /* 0x000fce0003820000 */
[----:B------:R-:W-:-:S05]  /*6440*/  @P2 IMAD.WIDE.U32 R6, R4, 0x38e38e39, RZ ;  /* 0x38e38e3904062825 */ /* 0x000fca00078e00ff */
[----:B-1---5:R-:W-:-:S04]  /*6450*/  @P2 SHF.R.U32.HI R0, RZ, 0x1, R7 ;  /* 0x00000001ff002819 */ /* 0x022fc80000011607 */
[----:B------:R-:W-:-:S04]  /*6460*/  @P2 LOP3.LUT R0, R0, 0x1, RZ, 0xc0, !PT ;  /* 0x0000000100002812 */ /* 0x000fc800078ec0ff */
[----:B------:R-:W-:Y:S01]  /*6470*/  @P2 ISETP.NE.U32.AND P0, PT, R0, 0x1, PT ;  /* 0x000000010000280c */ /* 0x000fe20003f05070 */
[----:B------:R-:W-:-:S12]  /*6480*/  @!P1 EXIT ;  /* 0x000000000000994d */ /* 0x000fd80003800000 */
[----:B------:R-:W-:Y:S01]  /*6490*/  LOP3.LUT R2, R2, 0x2, RZ, 0xfc, !PT ;  /* 0x0000000202027812 */ /* 0x000fe200078efcff */
[----:B------:R-:W-:Y:S01]  /*64a0*/  IMAD.MOV.U32 R0, RZ, RZ, 0x1 ;  /* 0x00000001ff007424 */ /* 0x000fe200078e00ff */
[----:B------:R-:W-:Y:S02]  /*64b0*/  @P2 ISETP.NE.U32.AND.EX P0, PT, RZ, RZ, PT, P0 ;  /* 0x000000ffff00220c */ /* 0x000fe40003f05100 */
[----:B------:R-:W-:Y:S02]  /*64c0*/  ISETP.NE.AND P1, PT, R2, 0x3, PT ;  /* 0x000000030200780c */ /* 0x000fe40003f25270 */
[----:B------:R-:W-:-:S11]  /*64d0*/  @P2 SEL R0, RZ, 0x1, !P0 ;  /* 0x00000001ff002807 */ /* 0x000fd60004000000 */
[----:B------:R-:W-:Y:S05]  /*64e0*/  @!P1 BRA `(.L_x_152) ;  /* 0x0000000000049947 */ /* 0x000fea0003800000 */
[----:B------:R-:W-:Y:S01]  /*64f0*/  BPT.TRAP 0x1 ;  /* 0x000000040000795c */ /* 0x000fe20000300000 */
.L_x_152:
[----:B------:R-:W0:Y:S01]  /*6500*/  S2R R5, SR_CgaCtaId ;  /* 0x0000000000057919 */ /* 0x000e220000008800 */
[----:B---3--:R-:W-:Y:S01]  /*6510*/  IMAD.WIDE.U32 R2, R4, 0x38e38e39, RZ ;  /* 0x38e38e3904027825 */ /* 0x008fe200078e00ff */
[----:B------:R-:W-:-:S04]  /*6520*/  MOV R2, 0x400 ;  /* 0x0000040000027802 */ /* 0x000fc80000000f00 */
[----:B------:R-:W-:-:S05]  /*6530*/  SHF.R.U32.HI R3, RZ, 0x1, R3 ;  /* 0x00000001ff037819 */ /* 0x000fca0000011603 */
[----:B------:R-:W-:Y:S01]  /*6540*/  IMAD R4, R3, -0x9, R4 ;  /* 0xfffffff703047824 */ /* 0x000fe200078e0204 */
[----:B0-----:R-:W-:Y:S02]  /*6550*/  LEA R2, R5, R2, 0x18 ;  /* 0x0000000205027211 */ /* 0x001fe400078ec0ff */
[----:B------:R-:W-:-:S03]  /*6560*/  SHF.L.U32 R5, R0, 0x1f, RZ ;  /* 0x0000001f00057819 */ /* 0x000fc600000006ff */
[----:B------:R-:W-:-:S04]  /*6570*/  VIADD R3, R2, 0x36048 ;  /* 0x0003604802037836 */ /* 0x000fc80000000000 */
[----:B------:R-:W-:-:S07]  /*6580*/  IMAD R2, R4, 0x8, R3 ;  /* 0x0000000804027824 */ /* 0x000fce00078e0203 */
.L_x_153:
[----:B0-----:R0:W1:Y:S02]  /*6590*/  SYNCS.PHASECHK.TRANS64.TRYWAIT P0, [R2+URZ], R5 ;  /* 0x00000005020075a7 */ /* 0x001064000800017f */
[----:B-1----:R-:W-:Y:S05]  /*65a0*/  @!P0 NANOSLEEP.SYNCS 0x989680 ;  /* 0x009896800000895d */ /* 0x002fea0003900000 */
[----:B------:R-:W1:Y:S02]  /*65b0*/  @!P0 SYNCS.PHASECHK.TRANS64 P0, [R2+URZ], R5 ;  /* 0x00000005020085a7 */ /* 0x000e64000800007f */
[----:B-1----:R-:W-:Y:S05]  /*65c0*/  @!P0 BRA `(.L_x_153) ;  /* 0xfffffffc00f08947 */ /* 0x002fea000383ffff */
[----:B------:R-:W-:-:S05]  /*65d0*/  VIADD R4, R4, 0x1 ;  /* 0x0000000104047836 */ /* 0x000fca0000000000 */
[----:B------:R-:W-:-:S04]  /*65e0*/  ISETP.NE.AND P0, PT, R4, 0x9, PT ;  /* 0x000000090400780c */ /* 0x000fc80003f05270 */
[----:B0-----:R-:W-:Y:S02]  /*65f0*/  SEL R5, RZ, 0x1, P0 ;  /* 0x00000001ff057807 */ /* 0x001fe40000000000 */
[----:B------:R-:W-:Y:S02]  /*6600*/  SEL R4, R4, RZ, P0 ;  /* 0x000000ff04047207 */ /* 0x000fe40000000000 */
[----:B------:R-:W-:-:S03]  /*6610*/  LOP3.LUT R7, R0, R5, RZ, 0x3c, !PT ;  /* 0x0000000500077212 */ /* 0x000fc600078e3cff */
[----:B------:R-:W-:Y:S01]  /*6620*/  IMAD R0, R4, 0x8, R3 ;  /* 0x0000000804007824 */ /* 0x000fe200078e0203 */
[----:B------:R-:W-:-:S07]  /*6630*/  SHF.L.U32 R5, R7, 0x1f, RZ ;  /* 0x0000001f07057819 */ /* 0x000fce00000006ff */
.L_x_154:
        /* <DEDUP_REMOVED lines=11> */
.L_x_155:
        /* <DEDUP_REMOVED lines=11> */
.L_x_156:
        /* <DEDUP_REMOVED lines=11> */
.L_x_157:
        /* <DEDUP_REMOVED lines=11> */
.L_x_158:
        /* <DEDUP_REMOVED lines=11> */
.L_x_159:
        /* <DEDUP_REMOVED lines=11> */
.L_x_160:
        /* <DEDUP_REMOVED lines=11> */
.L_x_161:
[----:B0-----:R0:W1:Y:S02]  /*6b10*/  SYNCS.PHASECHK.TRANS64.TRYWAIT P0, [R4+URZ], R3 ;  /* 0x00000003040075a7 */ /* 0x001064000800017f */
[----:B-1----:R-:W-:Y:S05]  /*6b20*/  @!P0 NANOSLEEP.SYNCS 0x989680 ;  /* 0x009896800000895d */ /* 0x002fea0003900000 */
[----:B------:R-:W1:Y:S02]  /*6b30*/  @!P0 SYNCS.PHASECHK.TRANS64 P0, [R4+URZ], R3 ;  /* 0x00000003040085a7 */ /* 0x000e64000800007f */
[----:B-1----:R-:W-:Y:S05]  /*6b40*/  @P0 EXIT ;  /* 0x000000000000094d */ /* 0x002fea0003800000 */
[----:B------:R-:W-:Y:S05]  /*6b50*/  BRA `(.L_x_161) ;  /* 0xfffffffc00ec7947 */ /* 0x000fea000383ffff */
.L_x_162:
[----:B------:R-:W-:-:S00]  /*6b60*/  BRA `(.L_x_162) ;  /* 0xfffffffc00fc7947 */ /* 0x000fc0000383ffff */
[----:B------:R-:W-:-:S00]  /*6b70*/  NOP ;  /* 0x0000000000007918 */ /* 0x000fc00000000000 */
        /* <DEDUP_REMOVED lines=8> */
.L_x_163:


//--------------------- .nv.shared._ZN7cutlass13device_kernelINS_4conv6kernel13ConvUniversalINS1_16ConvProblemShapeILNS1_8OperatorE0ELi3EEENS1_10collective14CollectiveConvINS1_46MainloopSm90TmaGmmaWarpSpecializedImplicitGemmILS5_0ELi9ELi3EN4cute5tupleIJNSA_1CILi1EEESD_SD_EEENS1_36KernelImplicitTmaWarpSpecializedSm90ELi1EEENSB_IJNSC_ILi64EEENSC_ILi128EEENSB_IJSH_EEEEEENS_6half_tESL_NSA_8TiledMMAINSA_8MMA_AtomIJNSA_4SM904GMMA26MMA_64x128x16_F32F16F16_SSILNSP_5MajorE0ELSR_0ELNSP_7ScaleInE1ELSS_1EEEEEENSA_6LayoutISE_NSB_IJNSC_ILi0EEESW_SW_EEEEENSB_IJNSA_10UnderscoreESZ_SZ_EEEEENS7_6detail26Sm90ImplicitGemmTileTraitsINSA_20SM90_TMA_LOAD_IM2COLENSA_14ComposedLayoutINSA_7SwizzleILi3ELi4ELi3EEENSA_18smem_ptr_flag_bitsILi16EEENSV_INSB_IJNSB_IJNSC_ILi8EEES1A_EEENSB_IJSH_SD_EEENSB_IJSD_NSC_ILi9EEEEEEEEENSB_IJNSB_IJSH_NSC_ILi512EEEEEENSB_IJSD_SW_EEENSB_IJSW_NSC_ILi4096EEEEEEEEEEEEEvEENS13_INSA_13SM90_TMA_LOADENS15_IS17_S19_NSV_INSB_IJNSB_IJS1A_NSC_ILi16EEEEEES1C_S1E_EEENSB_IJS1H_S1I_NSB_IJSW_NSC_ILi8192EEEEEEEEEEEEEvEEEENS_8epilogue10collective6detail29Sm90TmaWarpSpecializedAdapterINS21_15DefaultEpilogueISL_NSB_IJNSB_IJllllEEESD_SW_EEES26_NS20_6thread17LinearCombinationISL_Li1EffLNS27_9ScaleType4KindE0ELNS_15FloatRoundStyleE2ESL_EENS_4gemm15EpilogueDefaultEEEEEvvEEEEvNT_6ParamsE --------------------------
	.section	.nv.shared._ZN7cutlass13device_kernelINS_4conv6kernel13ConvUniversalINS1_16ConvProblemShapeILNS1_8OperatorE0ELi3EEENS1_10collective14CollectiveConvINS1_46MainloopSm90TmaGmmaWarpSpecializedImplicitGemmILS5_0ELi9ELi3EN4cute5tupleIJNSA_1CILi1EEESD_SD_EEENS1_36KernelImplicitTmaWarpSpecializedSm90ELi1EEENSB_IJNSC_ILi64EEENSC_ILi128EEENSB_IJSH_EEEEEENS_6half_tESL_NSA_8TiledMMAINSA_8MMA_AtomIJNSA_4SM904GMMA26MMA_64x128x16_F32F16F16_SSILNSP_5MajorE0ELSR_0ELNSP_7ScaleInE1ELSS_1EEEEEENSA_6LayoutISE_NSB_IJNSC_ILi0EEESW_SW_EEEEENSB_IJNSA_10UnderscoreESZ_SZ_EEEEENS7_6detail26Sm90ImplicitGemmTileTraitsINSA_20SM90_TMA_LOAD_IM2COLENSA_14ComposedLayoutINSA_7SwizzleILi3ELi4ELi3EEENSA_18smem_ptr_flag_bitsILi16EEENSV_INSB_IJNSB_IJNSC_ILi8EEES1A_EEENSB_IJSH_SD_EEENSB_IJSD_NSC_ILi9EEEEEEEEENSB_IJNSB_IJSH_NSC_ILi512EEEEEENSB_IJSD_SW_EEENSB_IJSW_NSC_ILi4096EEEEEEEEEEEEEvEENS13_INSA_13SM90_TMA_LOADENS15_IS17_S19_NSV_INSB_IJNSB_IJS1A_NSC_ILi16EEEEEES1C_S1E_EEENSB_IJS1H_S1I_NSB_IJSW_NSC_ILi8192EEEEEEEEEEEEEvEEEENS_8epilogue10collective6detail29Sm90TmaWarpSpecializedAdapterINS21_15DefaultEpilogueISL_NSB_IJNSB_IJllllEEESD_SW_EEES26_NS20_6thread17LinearCombinationISL_Li1EffLNS27_9ScaleType4KindE0ELNS_15FloatRoundStyleE2ESL_EENS_4gemm15EpilogueDefaultEEEEEvvEEEEvNT_6ParamsE,"aw",@nobits
	.sectionflags	@""
	.align	16
	.zero		1024


//--------------------- .nv.shared.reserved.0     --------------------------
	.section	.nv.shared.reserved.0,"aw",@nobits
	.weak		__nv_reservedSMEM_offset_0_alias
	.size		__nv_reservedSMEM_offset_0_alias, 0, 0
	.other		__nv_reservedSMEM_offset_0_alias,@"STO_CUDA_RESERVED_SHARED STV_DEFAULT"
__nv_reservedSMEM_offset_0_alias:
	.zero		0


//--------------------- .nv.global                --------------------------
	.section	.nv.global,"aw",@nobits
.nv.global:
	.type		_ZN39_INTERNAL_39c63ddf_4_k_cu_2b8c883d_27914cute1_E,@object
	.size		_ZN39_INTERNAL_39c63ddf_4_k_cu_2b8c883d_27914cute1_E,(_ZN39_INTERNAL_39c63ddf_4_k_cu_2b8c883d_27914cuda3std3__45__cpo6cbeginE - _ZN39_INTERNAL_39c63ddf_4_k_cu_2b8c883d_27914cute1_E)
_ZN39_INTERNAL_39c63ddf_4_k_cu_2b8c883d_27914cute1_E:
	.zero		1
	.type		_ZN39_INTERNAL_39c63ddf_4_k_cu_2b8c883d_27914cuda3std3__45__cpo6cbeginE,@object
	.size		_ZN39_INTERNAL_39c63ddf_4_k_cu_2b8c883d_27914cuda3std3__45__cpo6cbeginE,(_ZN39_INTERNAL_39c63ddf_4_k_cu_2b8c883d_27914cuda3std3__48in_placeE - _ZN39_INTERNAL_39c63ddf_4_k_cu_2b8c883d_27914cuda3std3__45__cpo6cbeginE)
_ZN39_INTERNAL_39c63ddf_4_k_cu_2b8c883d_27914cuda3std3__45__cpo6cbeginE:
	.zero		1
	.type		_ZN39_INTERNAL_39c63ddf_4_k_cu_2b8c883d_27914cuda3std3__48in_placeE,@object
	.size		_ZN39_INTERNAL_39c63ddf_4_k_cu_2b8c883d_27914cuda3std3__48in_placeE,(_ZN39_INTERNAL_39c63ddf_4_k_cu_2b8c883d_27914cuda3std6ranges3__45__cpo9iter_moveE - _ZN39_INTERNAL_39c63ddf_4_k_cu_2b8c883d_27914cuda3std3__48in_placeE)
_ZN39_INTERNAL_39c63ddf_4_k_cu_2b8c883d_27914cuda3std3__48in_placeE:
	.zero		1
	.type		_ZN39_INTERNAL_39c63ddf_4_k_cu_2b8c883d_27914cuda3std6ranges3__45__cpo9iter_moveE,@object
	.size		_ZN39_INTERNAL_39c63ddf_4_k_cu_2b8c883d_27914cuda3std6ranges3__45__cpo9iter_moveE,(_ZN39_INTERNAL_39c63ddf_4_k_cu_2b8c883d_27914cuda3std3__45__cpo5beginE - _ZN39_INTERNAL_39c63ddf_4_k_cu_2b8c883d_27914cuda3std6ranges3__45__cpo9iter_moveE)
_ZN39_INTERNAL_39c63ddf_4_k_cu_2b8c883d_27914cuda3std6ranges3__45__cpo9iter_moveE:
	.zero		1
	.type		_ZN39_INTERNAL_39c63ddf_4_k_cu_2b8c883d_27914cuda3std3__45__cpo5beginE,@object
	.size		_ZN39_INTERNAL_39c63ddf_4_k_cu_2b8c883d_27914cuda3std3__45__cpo5beginE,(_ZN39_INTERNAL_39c63ddf_4_k_cu_2b8c883d_27914cuda3std3__441_GLOBAL__N__39c63ddf_4_k_cu_2b8c883d_27916ignoreE - _ZN39_INTERNAL_39c63ddf_4_k_cu_2b8c883d_27914cuda3std3__45__cpo5beginE)
_ZN39_INTERNAL_39c63ddf_4_k_cu_2b8c883d_27914cuda3std3__45__cpo5beginE:
	.zero		1
	.type		_ZN39_INTERNAL_39c63ddf_4_k_cu_2b8c883d_27914cuda3std3__441_GLOBAL__N__39c63ddf_4_k_cu_2b8c883d_27916ignoreE,@object
	.size		_ZN39_INTERNAL_39c63ddf_4_k_cu_2b8c883d_27914cuda3std3__441_GLOBAL__N__39c63ddf_4_k_cu_2b8c883d_27916ignoreE,(_ZN39_INTERNAL_39c63ddf_4_k_cu_2b8c883d_27914cute7productE - _ZN39_INTERNAL_39c63ddf_4_k_cu_2b8c883d_27914cuda3std3__441_GLOBAL__N__39c63ddf_4_k_cu_2b8c883d_27916ignoreE)
_ZN39_INTERNAL_39c63ddf_4_k_cu_2b8c883d_27914cuda3std3__441_GLOBAL__N__39c63ddf_4_k_cu_2b8c883d_27916ignoreE:
	.zero		1
	.type		_ZN39_INTERNAL_39c63ddf_4_k_cu_2b8c883d_27914cute7productE,@object
	.size		_ZN39_INTERNAL_39c63ddf_4_k_cu_2b8c883d_27914cute7productE,(_ZN39_INTERNAL_39c63ddf_4_k_cu_2b8c883d_27914cuda3std3__45__cpo3endE - _ZN39_INTERNAL_39c63ddf_4_k_cu_2b8c883d_27914cute7productE)
_ZN39_INTERNAL_39c63ddf_4_k_cu_2b8c883d_27914cute7productE:
	.zero		1
	.type		_ZN39_INTERNAL_39c63ddf_4_k_cu_2b8c883d_27914cuda3std3__45__cpo3endE,@object
	.size		_ZN39_INTERNAL_39c63ddf_4_k_cu_2b8c883d_27914cuda3std3__45__cpo3endE,(_ZN39_INTERNAL_39c63ddf_4_k_cu_2b8c883d_27914cuda3std3__419piecewise_constructE - _ZN39_INTERNAL_39c63ddf_4_k_cu_2b8c883d_27914cuda3std3__45__cpo3endE)
_ZN39_INTERNAL_39c63ddf_4_k_cu_2b8c883d_27914cuda3std3__45__cpo3endE:
	.zero		1
	.type		_ZN39_INTERNAL_39c63ddf_4_k_cu_2b8c883d_27914cuda3std3__419piecewise_constructE,@object
	.size		_ZN39_INTERNAL_39c63ddf_4_k_cu_2b8c883d_27914cuda3std3__419piecewise_constructE,(_ZN39_INTERNAL_39c63ddf_4_k_cu_2b8c883d_27914cuda3std3__45__cpo4cendE - _ZN39_INTERNAL_39c63ddf_4_k_cu_2b8c883d_27914cuda3std3__419piecewise_constructE)
_ZN39_INTERNAL_39c63ddf_4_k_cu_2b8c883d_27914cuda3std3__419piecewise_constructE:
	.zero		1
	.type		_ZN39_INTERNAL_39c63ddf_4_k_cu_2b8c883d_27914cuda3std3__45__cpo4cendE,@object
	.size		_ZN39_INTERNAL_39c63ddf_4_k_cu_2b8c883d_27914cuda3std3__45__cpo4cendE,(_ZN39_INTERNAL_39c63ddf_4_k_cu_2b8c883d_27914cuda3std6ranges3__45__cpo4swapE - _ZN39_INTERNAL_39c63ddf_4_k_cu_2b8c883d_27914cuda3std3__45__cpo4cendE)
_ZN39_INTERNAL_39c63ddf_4_k_cu_2b8c883d_27914cuda3std3__45__cpo4cendE:
	.zero		1
	.type		_ZN39_INTERNAL_39c63ddf_4_k_cu_2b8c883d_27914cuda3std6ranges3__45__cpo4swapE,@object
	.size		_ZN39_INTERNAL_39c63ddf_4_k_cu_2b8c883d_27914cuda3std6ranges3__45__cpo4swapE,(.L_7 - _ZN39_INTERNAL_39c63ddf_4_k_cu_2b8c883d_27914cuda3std6ranges3__45__cpo4swapE)
_ZN39_INTERNAL_39c63ddf_4_k_cu_2b8c883d_27914cuda3std6ranges3__45__cpo4swapE:
	.zero		1
.L_7:


//--------------------- .nv.constant0._ZN7cutlass13device_kernelINS_4conv6kernel13ConvUniversalINS1_16ConvProblemShapeILNS1_8OperatorE0ELi3EEENS1_10collective14CollectiveConvINS1_46MainloopSm90TmaGmmaWarpSpecializedImplicitGemmILS5_0ELi9ELi3EN4cute5tupleIJNSA_1CILi1EEESD_SD_EEENS1_36KernelImplicitTmaWarpSpecializedSm90ELi1EEENSB_IJNSC_ILi64EEENSC_ILi128EEENSB_IJSH_EEEEEENS_6half_tESL_NSA_8TiledMMAINSA_8MMA_AtomIJNSA_4SM904GMMA26MMA_64x128x16_F32F16F16_SSILNSP_5MajorE0ELSR_0ELNSP_7ScaleInE1ELSS_1EEEEEENSA_6LayoutISE_NSB_IJNSC_ILi0EEESW_SW_EEEEENSB_IJNSA_10UnderscoreESZ_SZ_EEEEENS7_6detail26Sm90ImplicitGemmTileTraitsINSA_20SM90_TMA_LOAD_IM2COLENSA_14ComposedLayoutINSA_7SwizzleILi3ELi4ELi3EEENSA_18smem_ptr_flag_bitsILi16EEENSV_INSB_IJNSB_IJNSC_ILi8EEES1A_EEENSB_IJSH_SD_EEENSB_IJSD_NSC_ILi9EEEEEEEEENSB_IJNSB_IJSH_NSC_ILi512EEEEEENSB_IJSD_SW_EEENSB_IJSW_NSC_ILi4096EEEEEEEEEEEEEvEENS13_INSA_13SM90_TMA_LOADENS15_IS17_S19_NSV_INSB_IJNSB_IJS1A_NSC_ILi16EEEEEES1C_S1E_EEENSB_IJS1H_S1I_NSB_IJSW_NSC_ILi8192EEEEEEEEEEEEEvEEEENS_8epilogue10collective6detail29Sm90TmaWarpSpecializedAdapterINS21_15DefaultEpilogueISL_NSB_IJNSB_IJllllEEESD_SW_EEES26_NS20_6thread17LinearCombinationISL_Li1EffLNS27_9ScaleType4KindE0ELNS_15FloatRoundStyleE2ESL_EENS_4gemm15EpilogueDefaultEEEEEvvEEEEvNT_6ParamsE --------------------------
	.section	.nv.constant0._ZN7cutlass13device_kernelINS_4conv6kernel13ConvUniversalINS1_16ConvProblemShapeILNS1_8OperatorE0ELi3EEENS1_10collective14CollectiveConvINS1_46MainloopSm90TmaGmmaWarpSpecializedImplicitGemmILS5_0ELi9ELi3EN4cute5tupleIJNSA_1CILi1EEESD_SD_EEENS1_36KernelImplicitTmaWarpSpecializedSm90ELi1EEENSB_IJNSC_ILi64EEENSC_ILi128EEENSB_IJSH_EEEEEENS_6half_tESL_NSA_8TiledMMAINSA_8MMA_AtomIJNSA_4SM904GMMA26MMA_64x128x16_F32F16F16_SSILNSP_5MajorE0ELSR_0ELNSP_7ScaleInE1ELSS_1EEEEEENSA_6LayoutISE_NSB_IJNSC_ILi0EEESW_SW_EEEEENSB_IJNSA_10UnderscoreESZ_SZ_EEEEENS7_6detail26Sm90ImplicitGemmTileTraitsINSA_20SM90_TMA_LOAD_IM2COLENSA_14ComposedLayoutINSA_7SwizzleILi3ELi4ELi3EEENSA_18smem_ptr_flag_bitsILi16EEENSV_INSB_IJNSB_IJNSC_ILi8EEES1A_EEENSB_IJSH_SD_EEENSB_IJSD_NSC_ILi9EEEEEEEEENSB_IJNSB_IJSH_NSC_ILi512EEEEEENSB_IJSD_SW_EEENSB_IJSW_NSC_ILi4096EEEEEEEEEEEEEvEENS13_INSA_13SM90_TMA_LOADENS15_IS17_S19_NSV_INSB_IJNSB_IJS1A_NSC_ILi16EEEEEES1C_S1E_EEENSB_IJS1H_S1I_NSB_IJSW_NSC_ILi8192EEEEEEEEEEEEEvEEEENS_8epilogue10collective6detail29Sm90TmaWarpSpecializedAdapterINS21_15DefaultEpilogueISL_NSB_IJNSB_IJllllEEESD_SW_EEES26_NS20_6thread17LinearCombinationISL_Li1EffLNS27_9ScaleType4KindE0ELNS_15FloatRoundStyleE2ESL_EENS_4gemm15EpilogueDefaultEEEEEvvEEEEvNT_6ParamsE,"a",@progbits
	.sectionflags	@""
	.align	4
.nv.constant0._ZN7cutlass13device_kernelINS_4conv6kernel13ConvUniversalINS1_16ConvProblemShapeILNS1_8OperatorE0ELi3EEENS1_10collective14CollectiveConvINS1_46MainloopSm90TmaGmmaWarpSpecializedImplicitGemmILS5_0ELi9ELi3EN4cute5tupleIJNSA_1CILi1EEESD_SD_EEENS1_36KernelImplicitTmaWarpSpecializedSm90ELi1EEENSB_IJNSC_ILi64EEENSC_ILi128EEENSB_IJSH_EEEEEENS_6half_tESL_NSA_8TiledMMAINSA_8MMA_AtomIJNSA_4SM904GMMA26MMA_64x128x16_F32F16F16_SSILNSP_5MajorE0ELSR_0ELNSP_7ScaleInE1ELSS_1EEEEEENSA_6LayoutISE_NSB_IJNSC_ILi0EEESW_SW_EEEEENSB_IJNSA_10UnderscoreESZ_SZ_EEEEENS7_6detail26Sm90ImplicitGemmTileTraitsINSA_20SM90_TMA_LOAD_IM2COLENSA_14ComposedLayoutINSA_7SwizzleILi3ELi4ELi3EEENSA_18smem_ptr_flag_bitsILi16EEENSV_INSB_IJNSB_IJNSC_ILi8EEES1A_EEENSB_IJSH_SD_EEENSB_IJSD_NSC_ILi9EEEEEEEEENSB_IJNSB_IJSH_NSC_ILi512EEEEEENSB_IJSD_SW_EEENSB_IJSW_NSC_ILi4096EEEEEEEEEEEEEvEENS13_INSA_13SM90_TMA_LOADENS15_IS17_S19_NSV_INSB_IJNSB_IJS1A_NSC_ILi16EEEEEES1C_S1E_EEENSB_IJS1H_S1I_NSB_IJSW_NSC_ILi8192EEEEEEEEEEEEEvEEEENS_8epilogue10collective6detail29Sm90TmaWarpSpecializedAdapterINS21_15DefaultEpilogueISL_NSB_IJNSB_IJllllEEESD_SW_EEES26_NS20_6thread17LinearCombinationISL_Li1EffLNS27_9ScaleType4KindE0ELNS_15FloatRoundStyleE2ESL_EENS_4gemm15EpilogueDefaultEEEEEvvEEEEvNT_6ParamsE:
	.zero		1664


//--------------------- SYMBOLS --------------------------

	.type		.nv.reservedSmem.offset0,@object
	.size		.nv.reservedSmem.offset0,0x4
